def matmul_kernel(
    a_ptr,
    b_ptr,
    c_ptr,
    M,
    N,
    K,
    stride_am,
    stride_ak,
    stride_bk,
    stride_bn,
    stride_cm,
    stride_cn,
    BLOCK_M: tl.constexpr,
    BLOCK_N: tl.constexpr,
    BLOCK_K: tl.constexpr,
    GROUP_M: tl.constexpr,
):
    pid = tl.program_id(axis=0)
    num_pid_m = tl.cdiv(M, BLOCK_M)
    num_pid_n = tl.cdiv(N, BLOCK_N)
    num_pid_in_group = GROUP_M * num_pid_n
    group_id = pid // num_pid_in_group
    first_pid_m = group_id * GROUP_M
    group_size_m = min(num_pid_m - first_pid_m, GROUP_M)
    pid_m = first_pid_m + ((pid % num_pid_in_group) % group_size_m)
    pid_n = (pid % num_pid_in_group) // group_size_m

    offs_am = (pid_m * BLOCK_M + tl.arange(0, BLOCK_M)) % M
    offs_bn = (pid_n * BLOCK_N + tl.arange(0, BLOCK_N)) % N
    offs_k = tl.arange(0, BLOCK_K)
    a_ptrs = a_ptr + offs_am[:, None] * stride_am + offs_k[None, :] * stride_ak
    b_ptrs = b_ptr + offs_k[:, None] * stride_bk + offs_bn[None, :] * stride_bn

    acc = tl.zeros((BLOCK_M, BLOCK_N), dtype=tl.float32)
    for kk in range(0, tl.cdiv(K, BLOCK_K)):
        a = tl.load(a_ptrs, mask=offs_k[None, :] < K - kk * BLOCK_K, other=0.0)
        b = tl.load(b_ptrs, mask=offs_k[:, None] < K - kk * BLOCK_K, other=0.0)
        acc = tl.dot(a, b, acc)
        a_ptrs += BLOCK_K * stride_ak
        b_ptrs += BLOCK_K * stride_bk

    c = acc.to(c_ptr.dtype.element_ty)
    offs_cm = pid_m * BLOCK_M + tl.arange(0, BLOCK_M)
    offs_cn = pid_n * BLOCK_N + tl.arange(0, BLOCK_N)
    c_ptrs = c_ptr + offs_cm[:, None] * stride_cm + offs_cn[None, :] * stride_cn
    mask = (offs_cm[:, None] < M) & (offs_cn[None, :] < N)
    tl.store(c_ptrs, c, mask=mask)

# config = {"BLOCK_K": 64, "BLOCK_M": 16, "BLOCK_N": 32, "GROUP_M": 8, "arch": "sm_90", "dtype": "fp8e4m3", "num_ctas": 1, "num_stages": 2, "num_warps": 2}
# arch = sm_90


// ===== COMPILED SASS (sm_90a) =====

	.target	sm_90a

	.elftype	@"ET_EXEC"


//--------------------- .note.nv.tkinfo           --------------------------
	.section	.note.nv.tkinfo,"",@"SHT_NOTE"
	.sectionflags	@"SHF_NOTE_NV_TKINFO"
	.tkinfo
        /*0018*/ 	.word	0x00000002
        /*0030*/ 	.string	""
        /*0030*/ 	.string	"ptxas"
        /*0030*/ 	.string	"Cuda compilation tools, release 13.0, V13.0.88"
        /*0030*/ 	.string	"Build cuda_13.0.r13.0/compiler.36424714_0"
        /*0030*/ 	.string	"-v  -suppress-debug-info  -lineinfo  -arch sm_90a "



//--------------------- .note.nv.cuinfo           --------------------------
	.section	.note.nv.cuinfo,"",@"SHT_NOTE"
	.sectionflags	@"SHF_NOTE_NV_CUINFO"
        /*0018*/ 	.short	0x0002
        /*001a*/ 	.short	0x005a
        /*001c*/ 	.short	0x0082
	.zero		2


//--------------------- .nv.info                  --------------------------
	.section	.nv.info,"",@"SHT_CUDA_INFO"
	.align	4


	//----- nvinfo : EIATTR_REGCOUNT
	.align		4
        /*0000*/ 	.byte	0x04, 0x2f
        /*0002*/ 	.short	(.L_1 - .L_0)
	.align		4
.L_0:
        /*0004*/ 	.word	index@(matmul_kernel)
        /*0008*/ 	.word	0x00000094


	//----- nvinfo : EIATTR_FRAME_SIZE
	.align		4
.L_1:
        /*000c*/ 	.byte	0x04, 0x11
        /*000e*/ 	.short	(.L_3 - .L_2)
	.align		4
.L_2:
        /*0010*/ 	.word	index@(matmul_kernel)
        /*0014*/ 	.word	0x00000000


	//----- nvinfo : EIATTR_MIN_STACK_SIZE
	.align		4
.L_3:
        /*0018*/ 	.byte	0x04, 0x12
        /*001a*/ 	.short	(.L_5 - .L_4)
	.align		4
.L_4:
        /*001c*/ 	.word	index@(matmul_kernel)
        /*0020*/ 	.word	0x00000000
.L_5:


//--------------------- .nv.compat                --------------------------
	.section	.nv.compat,"",@"SHT_CUDA_COMPAT_INFO"
	.align	4
        /*0000*/ 	.byte	0x02, 0x09, 0x01, 0x00, 0x02, 0x02, 0x02, 0x00, 0x02, 0x05, 0x05, 0x00, 0x03, 0x07, 0x01, 0x01
        /*0010*/ 	.byte	0x02, 0x03, 0x00, 0x00, 0x02, 0x06, 0x01, 0x00, 0x04, 0x0b, 0x08, 0x00, 0x00, 0x00, 0x00, 0x00
        /*0020*/ 	.byte	0x00, 0x00, 0x00, 0x00


//--------------------- .nv.info.matmul_kernel    --------------------------
	.section	.nv.info.matmul_kernel,"",@"SHT_CUDA_INFO"
	.sectionflags	@""
	.align	4


	//----- nvinfo : EIATTR_CUDA_API_VERSION
	.align		4
        /*0000*/ 	.byte	0x04, 0x37
        /*0002*/ 	.short	(.L_7 - .L_6)
.L_6:
        /*0004*/ 	.word	0x00000082


	//----- nvinfo : EIATTR_KPARAM_INFO
	.align		4
.L_7:
        /*0008*/ 	.byte	0x04, 0x17
        /*000a*/ 	.short	(.L_9 - .L_8)
.L_8:
        /*000c*/ 	.word	0x00000000
        /*0010*/ 	.short	0x000d
        /*0012*/ 	.short	0x0048
        /*0014*/ 	.byte	0x00, 0xf4, 0x21, 0x00


	//----- nvinfo : EIATTR_KPARAM_INFO
	.align		4
.L_9:
        /*0018*/ 	.byte	0x04, 0x17
        /*001a*/ 	.short	(.L_11 - .L_10)
.L_10:
        /*001c*/ 	.word	0x00000000
        /*0020*/ 	.short	0x000c
        /*0022*/ 	.short	0x0040
        /*0024*/ 	.byte	0x00, 0xf4, 0x21, 0x00


	//----- nvinfo : EIATTR_KPARAM_INFO
	.align		4
.L_11:
        /*0028*/ 	.byte	0x04, 0x17
        /*002a*/ 	.short	(.L_13 - .L_12)
.L_12:
        /*002c*/ 	.word	0x00000000
        /*0030*/ 	.short	0x000b
        /*0032*/ 	.short	0x0038
        /*0034*/ 	.byte	0x00, 0xf0, 0x11, 0x00


	//----- nvinfo : EIATTR_KPARAM_INFO
	.align		4
.L_13:
        /*0038*/ 	.byte	0x04, 0x17
        /*003a*/ 	.short	(.L_15 - .L_14)
.L_14:
        /*003c*/ 	.word	0x00000000
        /*0040*/ 	.short	0x000a
        /*0042*/ 	.short	0x0034
        /*0044*/ 	.byte	0x00, 0xf0, 0x11, 0x00


	//----- nvinfo : EIATTR_KPARAM_INFO
	.align		4
.L_15:
        /*0048*/ 	.byte	0x04, 0x17
        /*004a*/ 	.short	(.L_17 - .L_16)
.L_16:
        /*004c*/ 	.word	0x00000000
        /*0050*/ 	.short	0x0009
        /*0052*/ 	.short	0x0030
        /*0054*/ 	.byte	0x00, 0xf0, 0x11, 0x00


	//----- nvinfo : EIATTR_KPARAM_INFO
	.align		4
.L_17:
        /*0058*/ 	.byte	0x04, 0x17
        /*005a*/ 	.short	(.L_19 - .L_18)
.L_18:
        /*005c*/ 	.word	0x00000000
        /*0060*/ 	.short	0x0008
        /*0062*/ 	.short	0x002c
        /*0064*/ 	.byte	0x00, 0xf0, 0x11, 0x00


	//----- nvinfo : EIATTR_KPARAM_INFO
	.align		4
.L_19:
        /*0068*/ 	.byte	0x04, 0x17
        /*006a*/ 	.short	(.L_21 - .L_20)
.L_20:
        /*006c*/ 	.word	0x00000000
        /*0070*/ 	.short	0x0007
        /*0072*/ 	.short	0x0028
        /*0074*/ 	.byte	0x00, 0xf0, 0x11, 0x00


	//----- nvinfo : EIATTR_KPARAM_INFO
	.align		4
.L_21:
        /*0078*/ 	.byte	0x04, 0x17
        /*007a*/ 	.short	(.L_23 - .L_22)
.L_22:
        /*007c*/ 	.word	0x00000000
        /*0080*/ 	.short	0x0006
        /*0082*/ 	.short	0x0024
        /*0084*/ 	.byte	0x00, 0xf0, 0x11, 0x00


	//----- nvinfo : EIATTR_KPARAM_INFO
	.align		4
.L_23:
        /*0088*/ 	.byte	0x04, 0x17
        /*008a*/ 	.short	(.L_25 - .L_24)
.L_24:
        /*008c*/ 	.word	0x00000000
        /*0090*/ 	.short	0x0005
        /*0092*/ 	.short	0x0020
        /*0094*/ 	.byte	0x00, 0xf0, 0x11, 0x00


	//----- nvinfo : EIATTR_KPARAM_INFO
	.align		4
.L_25:
        /*0098*/ 	.byte	0x04, 0x17
        /*009a*/ 	.short	(.L_27 - .L_26)
.L_26:
        /*009c*/ 	.word	0x00000000
        /*00a0*/ 	.short	0x0004
        /*00a2*/ 	.short	0x001c
        /*00a4*/ 	.byte	0x00, 0xf0, 0x11, 0x00


	//----- nvinfo : EIATTR_KPARAM_INFO
	.align		4
.L_27:
        /*00a8*/ 	.byte	0x04, 0x17
        /*00aa*/ 	.short	(.L_29 - .L_28)
.L_28:
        /*00ac*/ 	.word	0x00000000
        /*00b0*/ 	.short	0x0003
        /*00b2*/ 	.short	0x0018
        /*00b4*/ 	.byte	0x00, 0xf0, 0x11, 0x00


	//----- nvinfo : EIATTR_KPARAM_INFO
	.align		4
.L_29:
        /*00b8*/ 	.byte	0x04, 0x17
        /*00ba*/ 	.short	(.L_31 - .L_30)
.L_30:
        /*00bc*/ 	.word	0x00000000
        /*00c0*/ 	.short	0x0002
        /*00c2*/ 	.short	0x0010
        /*00c4*/ 	.byte	0x00, 0xf4, 0x21, 0x00


	//----- nvinfo : EIATTR_KPARAM_INFO
	.align		4
.L_31:
        /*00c8*/ 	.byte	0x04, 0x17
        /*00ca*/ 	.short	(.L_33 - .L_32)
.L_32:
        /*00cc*/ 	.word	0x00000000
        /*00d0*/ 	.short	0x0001
        /*00d2*/ 	.short	0x0008
        /*00d4*/ 	.byte	0x00, 0xf4, 0x21, 0x00


	//----- nvinfo : EIATTR_KPARAM_INFO
	.align		4
.L_33:
        /*00d8*/ 	.byte	0x04, 0x17
        /*00da*/ 	.short	(.L_35 - .L_34)
.L_34:
        /*00dc*/ 	.word	0x00000000
        /*00e0*/ 	.short	0x0000
        /*00e2*/ 	.short	0x0000
        /*00e4*/ 	.byte	0x00, 0xf4, 0x21, 0x00


	//----- nvinfo : EIATTR_SPARSE_MMA_MASK
	.align		4
.L_35:
        /*00e8*/ 	.byte	0x03, 0x50
        /*00ea*/ 	.short	0x0000


	//----- nvinfo : EIATTR_MAXREG_COUNT
	.align		4
        /*00ec*/ 	.byte	0x03, 0x1b
        /*00ee*/ 	.short	0x00ff


	//----- nvinfo : EIATTR_NUM_BARRIERS
	.align		4
        /*00f0*/ 	.byte	0x02, 0x4c
        /*00f2*/ 	.byte	0x01
	.zero		1


	//----- nvinfo : EIATTR_MERCURY_ISA_VERSION
	.align		4
        /*00f4*/ 	.byte	0x03, 0x5f
        /*00f6*/ 	.short	0x0101


	//----- nvinfo : EIATTR_EXIT_INSTR_OFFSETS
	.align		4
        /*00f8*/ 	.byte	0x04, 0x1c
        /*00fa*/ 	.short	(.L_37 - .L_36)


	//   ....[0]....
.L_36:
        /*00fc*/ 	.word	0x00005130


	//   ....[1]....
        /*0100*/ 	.word	0x00005150


	//----- nvinfo : EIATTR_REQNTID
	.align		4
.L_37:
        /*0104*/ 	.byte	0x04, 0x10
        /*0106*/ 	.short	(.L_39 - .L_38)
.L_38:
        /*0108*/ 	.word	0x00000040
        /*010c*/ 	.word	0x00000001
        /*0110*/ 	.word	0x00000001


	//----- nvinfo : EIATTR_CBANK_PARAM_SIZE
	.align		4
.L_39:
        /*0114*/ 	.byte	0x03, 0x19
        /*0116*/ 	.short	0x0050


	//----- nvinfo : EIATTR_PARAM_CBANK
	.align		4
        /*0118*/ 	.byte	0x04, 0x0a
        /*011a*/ 	.short	(.L_41 - .L_40)
	.align		4
.L_40:
        /*011c*/ 	.word	index@(.nv.constant0.matmul_kernel)
        /*0120*/ 	.short	0x0210
        /*0122*/ 	.short	0x0050


	//----- nvinfo : EIATTR_SW_WAR
	.align		4
.L_41:
        /*0124*/ 	.byte	0x04, 0x36
        /*0126*/ 	.short	(.L_43 - .L_42)
.L_42:
        /*0128*/ 	.word	0x00000008
.L_43:


//--------------------- .nv.callgraph             --------------------------
	.section	.nv.callgraph,"",@"SHT_CUDA_CALLGRAPH"
	.align	4
	.sectionentsize	8
	.align		4
        /*0000*/ 	.word	0x00000000
	.align		4
        /*0004*/ 	.word	0xffffffff
	.align		4
        /*0008*/ 	.word	0x00000000
	.align		4
        /*000c*/ 	.word	0xfffffffe
	.align		4
        /*0010*/ 	.word	0x00000000
	.align		4
        /*0014*/ 	.word	0xfffffffd
	.align		4
        /*0018*/ 	.word	0x00000000
	.align		4
        /*001c*/ 	.word	0xfffffffc


//--------------------- .text.matmul_kernel       --------------------------
	.section	.text.matmul_kernel,"ax",@progbits
	.align	128
        .global         matmul_kernel
        .type           matmul_kernel,@function
        .size           matmul_kernel,(.L_x_4 - matmul_kernel)
        .other          matmul_kernel,@"STO_CUDA_ENTRY STV_DEFAULT"
matmul_kernel:
.text.matmul_kernel:
[----:B------:R-:W-:Y:S08]  /*0000*/  LDC R1, c[0x0][0x28] ;  /* 0x00000a00ff017b82 */ /* 0x000ff00000000800 */
[----:B------:R-:W0:Y:S01]  /*0010*/  LDC.64 R24, c[0x0][0x228] ;  /* 0x00008a00ff187b82 */ /* 0x000e220000000a00 */
[----:B------:R-:W1:Y:S01]  /*0020*/  S2R R5, SR_CTAID.X ;  /* 0x0000000000057919 */ /* 0x000e620000002500 */
[----:B------:R-:W-:Y:S01]  /*0030*/  ULDC UR4, c[0x0][0x230] ;  /* 0x00008c0000047ab9 */ /* 0x000fe20000000800 */
[----:B------:R-:W-:Y:S01]  /*0040*/  ULDC.64 UR30, c[0x0][0x208] ;  /* 0x00008200001e7ab9 */ /* 0x000fe20000000a00 */
[----:B------:R-:W-:Y:S01]  /*0050*/  UIADD3 UR6, UR4, 0x3f, URZ ;  /* 0x0000003f04067890 */ /* 0x000fe2000fffe03f */
[----:B------:R-:W2:Y:S02]  /*0060*/  S2R R23, SR_TID.X ;  /* 0x0000000000177919 */ /* 0x000ea40000002100 */
[----:B------:R-:W-:Y:S01]  /*0070*/  UMOV UR4, 0x400 ;  /* 0x0000040000047882 */ /* 0x000fe20000000000 */
[----:B------:R-:W3:Y:S01]  /*0080*/  S2UR UR5, SR_CgaCtaId ;  /* 0x00000000000579c3 */ /* 0x000ee20000008800 */
[----:B------:R-:W-:-:S02]  /*0090*/  UISETP.GT.AND UP0, UPT, UR6, 0x3f, UPT ;  /* 0x0000003f0600788c */ /* 0x000fc4000bf04270 */
[----:B------:R-:W-:Y:S02]  /*00a0*/  IMAD.U32 R32, RZ, RZ, UR6 ;  /* 0x00000006ff207e24 */ /* 0x000fe4000f8e00ff */
[----:B0-----:R-:W-:-:S05]  /*00b0*/  VIADD R0, R25, 0x1f ;  /* 0x0000001f19007836 */ /* 0x001fca0000000000 */
[----:B------:R-:W-:Y:S01]  /*00c0*/  SHF.R.S32.HI R3, RZ, 0x1f, R0 ;  /* 0x0000001fff037819 */ /* 0x000fe20000011400 */
[----:B---3--:R-:W-:-:S03]  /*00d0*/  ULEA UR4, UR5, UR4, 0x18 ;  /* 0x0000000405047291 */ /* 0x008fc6000f8ec03f */
[----:B------:R-:W-:Y:S02]  /*00e0*/  LEA.HI R3, R3, R0, RZ, 0x5 ;  /* 0x0000000003037211 */ /* 0x000fe400078f28ff */
[----:B-1----:R-:W-:Y:S01]  /*00f0*/  IABS R8, R5 ;  /* 0x0000000500087213 */ /* 0x002fe20000000000 */
[----:B------:R-:W-:Y:S01]  /*0100*/  ULDC UR5, c[0x0][0x230] ;  /* 0x00008c0000057ab9 */ /* 0x000fe20000000800 */
[----:B------:R-:W-:Y:S02]  /*0110*/  SHF.R.S32.HI R3, RZ, 0x5, R3 ;  /* 0x00000005ff037819 */ /* 0x000fe40000011403 */
[----:B--2---:R-:W-:-:S03]  /*0120*/  SHF.R.U32.HI R87, RZ, 0x4, R23 ;  /* 0x00000004ff577819 */ /* 0x004fc60000011617 */
[----:B------:R-:W-:Y:S01]  /*0130*/  IMAD.SHL.U32 R4, R3, 0x8, RZ ;  /* 0x0000000803047824 */ /* 0x000fe200078e00ff */
[----:B------:R-:W-:-:S04]  /*0140*/  SGXT.U32 R87, R87, 0x2 ;  /* 0x000000025757781a */ /* 0x000fc80000000000 */
[-C--:B------:R-:W-:Y:S02]  /*0150*/  IABS R7, R4.reuse ;  /* 0x0000000400077213 */ /* 0x080fe40000000000 */
[----:B------:R-:W-:Y:S02]  /*0160*/  IABS R10, R4 ;  /* 0x00000004000a7213 */ /* 0x000fe40000000000 */
[----:B------:R-:W0:Y:S01]  /*0170*/  I2F.RP R0, R7 ;  /* 0x0000000700007306 */ /* 0x000e220000209400 */
[C---:B------:R-:W-:Y:S02]  /*0180*/  LOP3.LUT R82, R87.reuse, 0x4, RZ, 0xfc, !PT ;  /* 0x0000000457527812 */ /* 0x040fe400078efcff */
[C---:B------:R-:W-:Y:S02]  /*0190*/  LOP3.LUT R80, R87.reuse, 0x8, RZ, 0xfc, !PT ;  /* 0x0000000857507812 */ /* 0x040fe400078efcff */
[C---:B------:R-:W-:Y:S02]  /*01a0*/  LOP3.LUT R78, R87.reuse, 0xc, RZ, 0xfc, !PT ;  /* 0x0000000c574e7812 */ /* 0x040fe400078efcff */
[----:B------:R-:W-:-:S02]  /*01b0*/  LOP3.LUT R76, R87, 0x10, RZ, 0xfc, !PT ;  /* 0x00000010574c7812 */ /* 0x000fc400078efcff */
[C---:B------:R-:W-:Y:S02]  /*01c0*/  LOP3.LUT R74, R87.reuse, 0x14, RZ, 0xfc, !PT ;  /* 0x00000014574a7812 */ /* 0x040fe400078efcff */
[C---:B------:R-:W-:Y:S02]  /*01d0*/  LOP3.LUT R72, R87.reuse, 0x18, RZ, 0xfc, !PT ;  /* 0x0000001857487812 */ /* 0x040fe400078efcff */
[----:B------:R-:W-:Y:S01]  /*01e0*/  LOP3.LUT R70, R87, 0x1c, RZ, 0xfc, !PT ;  /* 0x0000001c57467812 */ /* 0x000fe200078efcff */
[----:B0-----:R-:W0:Y:S02]  /*01f0*/  MUFU.RCP R0, R0 ;  /* 0x0000000000007308 */ /* 0x001e240000001000 */
[----:B0-----:R-:W-:Y:S02]  /*0200*/  VIADD R2, R0, 0xffffffe ;  /* 0x0ffffffe00027836 */ /* 0x001fe40000000000 */
[----:B------:R-:W-:-:S04]  /*0210*/  IMAD.MOV R0, RZ, RZ, -R10 ;  /* 0x000000ffff007224 */ /* 0x000fc800078e0a0a */
[----:B------:R0:W1:Y:S02]  /*0220*/  F2I.FTZ.U32.TRUNC.NTZ R3, R2 ;  /* 0x0000000200037305 */ /* 0x000064000021f000 */
[----:B0-----:R-:W-:Y:S02]  /*0230*/  IMAD.MOV.U32 R2, RZ, RZ, RZ ;  /* 0x000000ffff027224 */ /* 0x001fe400078e00ff */
[----:B-1----:R-:W-:-:S04]  /*0240*/  IMAD.MOV R6, RZ, RZ, -R3 ;  /* 0x000000ffff067224 */ /* 0x002fc800078e0a03 */
[----:B------:R-:W-:Y:S02]  /*0250*/  IMAD R9, R6, R7, RZ ;  /* 0x0000000706097224 */ /* 0x000fe400078e02ff */
[----:B------:R-:W-:Y:S02]  /*0260*/  IMAD.MOV.U32 R6, RZ, RZ, R8 ;  /* 0x000000ffff067224 */ /* 0x000fe400078e0008 */
[----:B------:R-:W-:-:S06]  /*0270*/  IMAD.HI.U32 R3, R3, R9, R2 ;  /* 0x0000000903037227 */ /* 0x000fcc00078e0002 */
[----:B------:R-:W-:-:S04]  /*0280*/  IMAD.HI.U32 R3, R3, R6, RZ ;  /* 0x0000000603037227 */ /* 0x000fc800078e00ff */
[----:B------:R-:W-:-:S05]  /*0290*/  IMAD R0, R3, R0, R6 ;  /* 0x0000000003007224 */ /* 0x000fca00078e0206 */
[----:B------:R-:W-:-:S13]  /*02a0*/  ISETP.GT.U32.AND P1, PT, R7, R0, PT ;  /* 0x000000000700720c */ /* 0x000fda0003f24070 */
[----:B------:R-:W-:Y:S02]  /*02b0*/  @!P1 IMAD.IADD R0, R0, 0x1, -R7 ;  /* 0x0000000100009824 */ /* 0x000fe400078e0a07 */
[----:B------:R-:W-:Y:S01]  /*02c0*/  @!P1 VIADD R3, R3, 0x1 ;  /* 0x0000000103039836 */ /* 0x000fe20000000000 */
[----:B------:R-:W-:Y:S02]  /*02d0*/  ISETP.NE.AND P1, PT, R4, RZ, PT ;  /* 0x000000ff0400720c */ /* 0x000fe40003f25270 */
[----:B------:R-:W-:Y:S02]  /*02e0*/  ISETP.GE.U32.AND P0, PT, R0, R7, PT ;  /* 0x000000070000720c */ /* 0x000fe40003f06070 */
[----:B------:R-:W-:-:S04]  /*02f0*/  LOP3.LUT R0, R5, R4, RZ, 0x3c, !PT ;  /* 0x0000000405007212 */ /* 0x000fc800078e3cff */
[----:B------:R-:W-:Y:S01]  /*0300*/  ISETP.GE.AND P2, PT, R0, RZ, PT ;  /* 0x000000ff0000720c */ /* 0x000fe20003f46270 */
[----:B------:R-:W-:-:S06]  /*0310*/  VIADD R0, R24, 0xf ;  /* 0x0000000f18007836 */ /* 0x000fcc0000000000 */
[----:B------:R-:W-:-:S04]  /*0320*/  @P0 VIADD R3, R3, 0x1 ;  /* 0x0000000103030836 */ /* 0x000fc80000000000 */
[----:B------:R-:W-:Y:S01]  /*0330*/  IMAD.MOV.U32 R2, RZ, RZ, R3 ;  /* 0x000000ffff027224 */ /* 0x000fe200078e0003 */
[----:B------:R-:W-:-:S03]  /*0340*/  SHF.R.S32.HI R3, RZ, 0x1f, R0 ;  /* 0x0000001fff037819 */ /* 0x000fc60000011400 */
[----:B------:R-:W-:Y:S01]  /*0350*/  @!P2 IMAD.MOV R2, RZ, RZ, -R2 ;  /* 0x000000ffff02a224 */ /* 0x000fe200078e0a02 */
[----:B------:R-:W-:Y:S02]  /*0360*/  @!P1 LOP3.LUT R2, RZ, R4, RZ, 0x33, !PT ;  /* 0x00000004ff029212 */ /* 0x000fe400078e33ff */
[----:B------:R-:W-:-:S03]  /*0370*/  LEA.HI R3, R3, R0, RZ, 0x4 ;  /* 0x0000000003037211 */ /* 0x000fc600078f20ff */
[----:B------:R-:W-:Y:S02]  /*0380*/  IMAD.SHL.U32 R6, R2, 0x8, RZ ;  /* 0x0000000802067824 */ /* 0x000fe400078e00ff */
[----:B------:R-:W-:-:S03]  /*0390*/  IMAD.MOV R2, RZ, RZ, -R2 ;  /* 0x000000ffff027224 */ /* 0x000fc600078e0a02 */
[----:B------:R-:W-:Y:S01]  /*03a0*/  LEA.HI.SX32 R3, R3, -R6, 0x1c ;  /* 0x8000000603037211 */ /* 0x000fe200078fe2ff */
[----:B------:R-:W-:-:S03]  /*03b0*/  IMAD R4, R4, R2, R5 ;  /* 0x0000000204047224 */ /* 0x000fc600078e0205 */
[----:B------:R-:W-:Y:S02]  /*03c0*/  VIMNMX R11, R3, 0x8, PT ;  /* 0x00000008030b7848 */ /* 0x000fe40003fe0100 */
[----:B------:R-:W-:Y:S02]  /*03d0*/  IABS R9, R4 ;  /* 0x0000000400097213 */ /* 0x000fe40000000000 */
[----:B------:R-:W-:-:S04]  /*03e0*/  IABS R7, R11 ;  /* 0x0000000b00077213 */ /* 0x000fc80000000000 */
[----:B------:R-:W0:Y:S08]  /*03f0*/  I2F.RP R0, R7 ;  /* 0x0000000700007306 */ /* 0x000e300000209400 */
[----:B0-----:R-:W0:Y:S02]  /*0400*/  MUFU.RCP R0, R0 ;  /* 0x0000000000007308 */ /* 0x001e240000001000 */
[----:B0-----:R-:W-:-:S06]  /*0410*/  VIADD R3, R0, 0xffffffe ;  /* 0x0ffffffe00037836 */ /* 0x001fcc0000000000 */
[----:B------:R-:W0:Y:S02]  /*0420*/  F2I.FTZ.U32.TRUNC.NTZ R3, R3 ;  /* 0x0000000300037305 */ /* 0x000e24000021f000 */
[----:B0-----:R-:W-:-:S04]  /*0430*/  IMAD.MOV R8, RZ, RZ, -R3 ;  /* 0x000000ffff087224 */ /* 0x001fc800078e0a03 */
[----:B------:R-:W-:Y:S01]  /*0440*/  IMAD.MOV.U32 R2, RZ, RZ, R8 ;  /* 0x000000ffff027224 */ /* 0x000fe200078e0008 */
[----:B------:R-:W-:-:S03]  /*0450*/  IABS R8, R11 ;  /* 0x0000000b00087213 */ /* 0x000fc60000000000 */
[----:B------:R-:W-:Y:S02]  /*0460*/  IMAD R5, R2, R7, RZ ;  /* 0x0000000702057224 */ /* 0x000fe400078e02ff */
[----:B------:R-:W-:Y:S02]  /*0470*/  IMAD.MOV.U32 R2, RZ, RZ, RZ ;  /* 0x000000ffff027224 */ /* 0x000fe400078e00ff */
[----:B------:R-:W-:Y:S02]  /*0480*/  IMAD.MOV R0, RZ, RZ, -R8 ;  /* 0x000000ffff007224 */ /* 0x000fe400078e0a08 */
[----:B------:R-:W-:Y:S01]  /*0490*/  IMAD.HI.U32 R2, R3, R5, R2 ;  /* 0x0000000503027227 */ /* 0x000fe200078e0002 */
[----:B------:R-:W-:-:S05]  /*04a0*/  LOP3.LUT R3, R23, 0xf, RZ, 0xc0, !PT ;  /* 0x0000000f17037812 */ /* 0x000fca00078ec0ff */
        /* <DEDUP_REMOVED lines=8> */
[----:B------:R-:W-:-:S07]  /*0530*/  ISETP.GE.AND P2, PT, R0, RZ, PT ;  /* 0x000000ff0000720c */ /* 0x000fce0003f46270 */
[----:B------:R-:W-:Y:S01]  /*0540*/  @P0 VIADD R2, R2, 0x1 ;  /* 0x0000000102020836 */ /* 0x000fe20000000000 */
[----:B------:R-:W-:-:S05]  /*0550*/  PLOP3.LUT P0, PT, PT, PT, UP0, 0x80, 0x0 ;  /* 0x000000000000781c */ /* 0x000fca0003f0f008 */
[----:B------:R-:W-:Y:S01]  /*0560*/  @!P2 IMAD.MOV R2, RZ, RZ, -R2 ;  /* 0x000000ffff02a224 */ /* 0x000fe200078e0a02 */
[----:B------:R-:W-:-:S05]  /*0570*/  @!P1 LOP3.LUT R2, RZ, R11, RZ, 0x33, !PT ;  /* 0x0000000bff029212 */ /* 0x000fca00078e33ff */
[----:B------:R-:W-:Y:S02]  /*0580*/  IMAD.MOV R0, RZ, RZ, -R2 ;  /* 0x000000ffff007224 */ /* 0x000fe400078e0a02 */
[----:B------:R-:W-:Y:S02]  /*0590*/  IMAD.SHL.U32 R20, R2, 0x20, RZ ;  /* 0x0000002002147824 */ /* 0x000fe400078e00ff */
[----:B------:R-:W-:-:S04]  /*05a0*/  IMAD R0, R11, R0, R4 ;  /* 0x000000000b007224 */ /* 0x000fc800078e0204 */
[----:B------:R-:W-:-:S04]  /*05b0*/  IMAD.IADD R0, R6, 0x1, R0 ;  /* 0x0000000106007824 */ /* 0x000fc800078e0200 */
[----:B------:R-:W-:Y:S01]  /*05c0*/  IMAD R22, R0, 0x10, R3 ;  /* 0x0000001000167824 */ /* 0x000fe200078e0203 */
[----:B------:R-:W-:Y:S06]  /*05d0*/  @P0 BRA `(.L_x_0) ;  /* 0x0000000000240947 */ /* 0x000fec0003800000 */
[C---:B------:R-:W-:Y:S01]  /*05e0*/  IMAD.SHL.U32 R18, R23.reuse, 0x40, RZ ;  /* 0x0000004017127824 */ /* 0x040fe200078e00ff */
[----:B------:R-:W-:Y:S01]  /*05f0*/  CS2R R44, SRZ ;  /* 0x00000000002c7805 */ /* 0x000fe2000001ff00 */
[C---:B------:R-:W-:Y:S01]  /*0600*/  IMAD.SHL.U32 R21, R23.reuse, 0x2, RZ ;  /* 0x0000000217157824 */ /* 0x040fe200078e00ff */
[----:B------:R-:W-:Y:S01]  /*0610*/  CS2R R46, SRZ ;  /* 0x00000000002e7805 */ /* 0x000fe2000001ff00 */
[----:B------:R-:W-:Y:S01]  /*0620*/  IMAD.SHL.U32 R19, R23, 0x8, RZ ;  /* 0x0000000817137824 */ /* 0x000fe200078e00ff */
[----:B------:R-:W-:Y:S02]  /*0630*/  CS2R R36, SRZ ;  /* 0x0000000000247805 */ /* 0x000fe4000001ff00 */
[----:B------:R-:W-:Y:S02]  /*0640*/  CS2R R38, SRZ ;  /* 0x0000000000267805 */ /* 0x000fe4000001ff00 */
[----:B------:R-:W-:Y:S01]  /*0650*/  LOP3.LUT R18, R18, 0x40, RZ, 0xc0, !PT ;  /* 0x0000004012127812 */ /* 0x000fe200078ec0ff */
[----:B------:R-:W-:Y:S06]  /*0660*/  BRA `(.L_x_1) ;  /* 0x0000004400107947 */ /* 0x000fec0003800000 */
.L_x_0:
[----:B------:R-:W-:Y:S01]  /*0670*/  IABS R15, R24 ;  /* 0x00000018000f7213 */ /* 0x000fe20000000000 */
[C---:B------:R-:W-:Y:S01]  /*0680*/  VIADD R12, R20.reuse, 0x1d ;  /* 0x0000001d140c7836 */ /* 0x040fe20000000000 */
[----:B------:R-:W-:Y:S01]  /*0690*/  IABS R2, R25 ;  /* 0x0000001900027213 */ /* 0x000fe20000000000 */
[C---:B------:R-:W-:Y:S01]  /*06a0*/  VIADD R14, R20.reuse, 0x1c ;  /* 0x0000001c140e7836 */ /* 0x040fe20000000000 */
[----:B------:R-:W0:Y:S01]  /*06b0*/  I2F.RP R3, R15 ;  /* 0x0000000f00037306 */ /* 0x000e220000209400 */
[----:B------:R-:W-:Y:S01]  /*06c0*/  IABS R10, R22 ;  /* 0x00000016000a7213 */ /* 0x000fe20000000000 */
[----:B------:R-:W-:Y:S01]  /*06d0*/  VIADD R16, R20, 0x1b ;  /* 0x0000001b14107836 */ /* 0x000fe20000000000 */
[----:B------:R-:W-:Y:S01]  /*06e0*/  ISETP.GE.AND P3, PT, R22, RZ, PT ;  /* 0x000000ff1600720c */ /* 0x000fe20003f66270 */
[C---:B------:R-:W-:Y:S01]  /*06f0*/  VIADD R18, R20.reuse, 0x19 ;  /* 0x0000001914127836 */ /* 0x040fe20000000000 */
[----:B------:R-:W-:Y:S01]  /*0700*/  IABS R11, R14 ;  /* 0x0000000e000b7213 */ /* 0x000fe20000000000 */
[----:B------:R-:W-:Y:S01]  /*0710*/  VIADD R17, R20, 0x1a ;  /* 0x0000001a14117836 */ /* 0x000fe20000000000 */
[----:B------:R-:W-:Y:S01]  /*0720*/  IABS R13, R16 ;  /* 0x00000010000d7213 */ /* 0x000fe20000000000 */
[----:B------:R-:W1:Y:S01]  /*0730*/  I2F.RP R0, R2 ;  /* 0x0000000200007306 */ /* 0x000e620000209400 */
[----:B------:R-:W-:Y:S01]  /*0740*/  ISETP.NE.AND P2, PT, R24, RZ, PT ;  /* 0x000000ff1800720c */ /* 0x000fe20003f45270 */
[C---:B------:R-:W-:Y:S01]  /*0750*/  VIADD R19, R20.reuse, 0x18 ;  /* 0x0000001814137836 */ /* 0x040fe20000000000 */
[----:B------:R-:W-:Y:S01]  /*0760*/  IABS R65, R20 ;  /* 0x0000001400417213 */ /* 0x000fe20000000000 */
[C---:B------:R-:W-:Y:S01]  /*0770*/  VIADD R26, R20.reuse, 0x14 ;  /* 0x00000014141a7836 */ /* 0x040fe20000000000 */
[----:B------:R-:W-:Y:S01]  /*0780*/  ULDC UR35, c[0x0][0x240] ;  /* 0x0000900000237ab9 */ /* 0x000fe20000000800 */
[C---:B------:R-:W-:Y:S01]  /*0790*/  VIADD R28, R20.reuse, 0x12 ;  /* 0x00000012141c7836 */ /* 0x040fe20000000000 */
[----:B------:R-:W-:Y:S01]  /*07a0*/  ULDC.64 UR32, c[0x0][0x218] ;  /* 0x0000860000207ab9 */ /* 0x000fe20000000a00 */
[----:B0-----:R-:W0:Y:S01]  /*07b0*/  MUFU.RCP R3, R3 ;  /* 0x0000000300037308 */ /* 0x001e220000001000 */
[C---:B------:R-:W-:Y:S01]  /*07c0*/  VIADD R30, R20.reuse, 0x10 ;  /* 0x00000010141e7836 */ /* 0x040fe20000000000 */
[----:B------:R-:W-:Y:S01]  /*07d0*/  ULDC UR34, c[0x0][0x234] ;  /* 0x00008d0000227ab9 */ /* 0x000fe20000000800 */
[C---:B------:R-:W-:Y:S01]  /*07e0*/  VIADD R27, R20.reuse, 0x13 ;  /* 0x00000013141b7836 */ /* 0x040fe20000000000 */
[----:B------:R-:W-:Y:S01]  /*07f0*/  LOP3.LUT R68, R23, 0x3f, RZ, 0xc0, !PT ;  /* 0x0000003f17447812 */ /* 0x000fe200078ec0ff */
[C---:B------:R-:W-:Y:S01]  /*0800*/  VIADD R29, R20.reuse, 0x11 ;  /* 0x00000011141d7836 */ /* 0x040fe20000000000 */
[C---:B------:R-:W-:Y:S01]  /*0810*/  LOP3.LUT R66, R87.reuse, 0x20, RZ, 0xfc, !PT ;  /* 0x0000002057427812 */ /* 0x040fe200078efcff */
[C---:B------:R-:W-:Y:S01]  /*0820*/  VIADD R36, R20.reuse, 0xa ;  /* 0x0000000a14247836 */ /* 0x040fe20000000000 */
[----:B-1----:R-:W1:Y:S01]  /*0830*/  MUFU.RCP R0, R0 ;  /* 0x0000000000007308 */ /* 0x002e620000001000 */
[----:B------:R-:W-:Y:S01]  /*0840*/  IABS R21, R27 ;  /* 0x0000001b00157213 */ /* 0x000fe20000000000 */
[C---:B------:R-:W-:Y:S01]  /*0850*/  VIADD R34, R20.reuse, 0xb ;  /* 0x0000000b14227836 */ /* 0x040fe20000000000 */
[----:B------:R-:W-:Y:S01]  /*0860*/  LOP3.LUT R64, R87, 0x24, RZ, 0xfc, !PT ;  /* 0x0000002457407812 */ /* 0x000fe200078efcff */
[C---:B------:R-:W-:Y:S01]  /*0870*/  VIADD R39, R20.reuse, 0x8 ;  /* 0x0000000814277836 */ /* 0x040fe20000000000 */
[----:B------:R-:W-:Y:S01]  /*0880*/  IABS R45, R36 ;  /* 0x00000024002d7213 */ /* 0x000fe20000000000 */
[C---:B------:R-:W-:Y:S01]  /*0890*/  VIADD R38, R20.reuse, 0x9 ;  /* 0x0000000914267836 */ /* 0x040fe20000000000 */
[----:B------:R-:W-:Y:S01]  /*08a0*/  IABS R43, R34 ;  /* 0x00000022002b7213 */ /* 0x000fe20000000000 */
[C---:B------:R-:W-:Y:S01]  /*08b0*/  VIADD R40, R20.reuse, 0x7 ;  /* 0x0000000714287836 */ /* 0x040fe20000000000 */
[----:B------:R-:W-:Y:S01]  /*08c0*/  IABS R49, R39 ;  /* 0x0000002700317213 */ /* 0x000fe20000000000 */
[----:B0-----:R-:W-:Y:S01]  /*08d0*/  VIADD R4, R3, 0xffffffe ;  /* 0x0ffffffe03047836 */ /* 0x001fe20000000000 */
[----:B------:R-:W-:Y:S01]  /*08e0*/  IABS R47, R38 ;  /* 0x00000026002f7213 */ /* 0x000fe20000000000 */
[C---:B------:R-:W-:Y:S01]  /*08f0*/  VIADD R46, R20.reuse, 0x4 ;  /* 0x00000004142e7836 */ /* 0x040fe20000000000 */
[----:B------:R-:W-:Y:S01]  /*0900*/  IABS R51, R40 ;  /* 0x0000002800337213 */ /* 0x000fe20000000000 */
[----:B------:R0:W2:Y:S01]  /*0910*/  F2I.FTZ.U32.TRUNC.NTZ R5, R4 ;  /* 0x0000000400057305 */ /* 0x0000a2000021f000 */
[----:B------:R-:W-:Y:S01]  /*0920*/  VIADD R44, R20, 0x5 ;  /* 0x00000005142c7836 */ /* 0x000fe20000000000 */
[----:B------:R-:W-:Y:S01]  /*0930*/  LOP3.LUT R48, R87, 0x38, RZ, 0xfc, !PT ;  /* 0x0000003857307812 */ /* 0x000fe200078efcff */
[----:B-1----:R-:W-:Y:S01]  /*0940*/  VIADD R8, R0, 0xffffffe ;  /* 0x0ffffffe00087836 */ /* 0x002fe20000000000 */
[----:B------:R-:W-:Y:S01]  /*0950*/  IABS R57, R46 ;  /* 0x0000002e00397213 */ /* 0x000fe20000000000 */
[C---:B------:R-:W-:Y:S01]  /*0960*/  VIADD R0, R20.reuse, 0x1f ;  /* 0x0000001f14007836 */ /* 0x040fe20000000000 */
[----:B------:R-:W-:Y:S01]  /*0970*/  IABS R55, R44 ;  /* 0x0000002c00377213 */ /* 0x000fe20000000000 */
[----:B------:R-:W-:Y:S01]  /*0980*/  VIADD R42, R20, 0x6 ;  /* 0x00000006142a7836 */ /* 0x000fe20000000000 */
[----:B------:R1:W3:Y:S01]  /*0990*/  F2I.FTZ.U32.TRUNC.NTZ R9, R8 ;  /* 0x0000000800097305 */ /* 0x0002e2000021f000 */
[----:B0-----:R-:W-:Y:S01]  /*09a0*/  IMAD.MOV.U32 R4, RZ, RZ, RZ ;  /* 0x000000ffff047224 */ /* 0x001fe200078e00ff */
[----:B------:R-:W-:-:S02]  /*09b0*/  ISETP.GE.AND P5, PT, R0, RZ, PT ;  /* 0x000000ff0000720c */ /* 0x000fc40003fa6270 */
[----:B------:R-:W-:Y:S02]  /*09c0*/  IABS R53, R42 ;  /* 0x0000002a00357213 */ /* 0x000fe40000000000 */
[C---:B------:R-:W-:Y:S01]  /*09d0*/  LOP3.LUT R52, R68.reuse, 0x8, RZ, 0x3c, !PT ;  /* 0x0000000844347812 */ /* 0x040fe200078e3cff */
[----:B--2---:R-:W-:Y:S01]  /*09e0*/  IMAD.MOV R6, RZ, RZ, -R5 ;  /* 0x000000ffff067224 */ /* 0x004fe200078e0a05 */
[C---:B------:R-:W-:Y:S01]  /*09f0*/  LOP3.LUT R54, R68.reuse, 0x10, RZ, 0x3c, !PT ;  /* 0x0000001044367812 */ /* 0x040fe200078e3cff */
[----:B-1----:R-:W-:Y:S01]  /*0a00*/  IMAD.MOV.U32 R8, RZ, RZ, RZ ;  /* 0x000000ffff087224 */ /* 0x002fe200078e00ff */
[----:B------:R-:W-:Y:S01]  /*0a10*/  LOP3.LUT R56, R68, 0x20, RZ, 0x3c, !PT ;  /* 0x0000002044387812 */ /* 0x000fe200078e3cff */
[----:B------:R-:W-:Y:S01]  /*0a20*/  IMAD R7, R6, R15, RZ ;  /* 0x0000000f06077224 */ /* 0x000fe200078e02ff */
[----:B------:R-:W-:-:S03]  /*0a30*/  LOP3.LUT R58, R68, 0x30, RZ, 0x3c, !PT ;  /* 0x00000030443a7812 */ /* 0x000fc600078e3cff */
[----:B------:R-:W-:-:S04]  /*0a40*/  IMAD.HI.U32 R5, R5, R7, R4 ;  /* 0x0000000705057227 */ /* 0x000fc800078e0004 */
[----:B---3--:R-:W-:Y:S02]  /*0a50*/  IMAD.MOV R3, RZ, RZ, -R9 ;  /* 0x000000ffff037224 */ /* 0x008fe400078e0a09 */
[----:B------:R-:W-:-:S04]  /*0a60*/  IMAD.HI.U32 R5, R5, R10, RZ ;  /* 0x0000000a05057227 */ /* 0x000fc800078e00ff */
[----:B------:R-:W-:Y:S02]  /*0a70*/  IMAD.MOV R5, RZ, RZ, -R5 ;  /* 0x000000ffff057224 */ /* 0x000fe400078e0a05 */
[----:B------:R-:W-:Y:S02]  /*0a80*/  IMAD R3, R3, R2, RZ ;  /* 0x0000000203037224 */ /* 0x000fe400078e02ff */
[----:B------:R-:W-:Y:S01]  /*0a90*/  IMAD R10, R15, R5, R10 ;  /* 0x000000050f0a7224 */ /* 0x000fe200078e020a */
[----:B------:R-:W-:Y:S01]  /*0aa0*/  IABS R5, R0 ;  /* 0x0000000000057213 */ /* 0x000fe20000000000 */
[----:B------:R-:W-:Y:S01]  /*0ab0*/  IMAD.HI.U32 R8, R9, R3, R8 ;  /* 0x0000000309087227 */ /* 0x000fe200078e0008 */
[----:B------:R-:W-:Y:S02]  /*0ac0*/  IABS R9, R12 ;  /* 0x0000000c00097213 */ /* 0x000fe40000000000 */
[----:B------:R-:W-:Y:S01]  /*0ad0*/  ISETP.GT.U32.AND P0, PT, R15, R10, PT ;  /* 0x0000000a0f00720c */ /* 0x000fe20003f04070 */
[----:B------:R-:W-:-:S02]  /*0ae0*/  VIADD R3, R20, 0x1e ;  /* 0x0000001e14037836 */ /* 0x000fc40000000000 */
[----:B------:R-:W-:-:S03]  /*0af0*/  IMAD.HI.U32 R0, R8, R5, RZ ;  /* 0x0000000508007227 */ /* 0x000fc600078e00ff */
[----:B------:R-:W-:Y:S01]  /*0b00*/  IABS R7, R3 ;  /* 0x0000000300077213 */ /* 0x000fe20000000000 */
[----:B------:R-:W-:Y:S01]  /*0b10*/  IMAD.MOV R4, RZ, RZ, -R0 ;  /* 0x000000ffff047224 */ /* 0x000fe200078e0a00 */
[----:B------:R-:W-:Y:S01]  /*0b20*/  ISETP.GE.AND P1, PT, R3, RZ, PT ;  /* 0x000000ff0300720c */ /* 0x000fe20003f26270 */
[----:B------:R-:W-:-:S04]  /*0b30*/  IMAD.HI.U32 R0, R8, R9, RZ ;  /* 0x0000000908007227 */ /* 0x000fc800078e00ff */
[----:B------:R-:W-:Y:S02]  /*0b40*/  @!P0 IMAD.IADD R10, R10, 0x1, -R15 ;  /* 0x000000010a0a8824 */ /* 0x000fe400078e0a0f */
[----:B------:R-:W-:-:S03]  /*0b50*/  IMAD.HI.U32 R3, R8, R7, RZ ;  /* 0x0000000708037227 */ /* 0x000fc600078e00ff */
[----:B------:R-:W-:Y:S01]  /*0b60*/  ISETP.GT.U32.AND P0, PT, R15, R10, PT ;  /* 0x0000000a0f00720c */ /* 0x000fe20003f04070 */
[----:B------:R-:W-:Y:S02]  /*0b70*/  IMAD.MOV R6, RZ, RZ, -R3 ;  /* 0x000000ffff067224 */ /* 0x000fe400078e0a03 */
[C---:B------:R-:W-:Y:S02]  /*0b80*/  IMAD R3, R2.reuse, R4, R5 ;  /* 0x0000000402037224 */ /* 0x040fe400078e0205 */
[----:B------:R-:W-:Y:S02]  /*0b90*/  IMAD R4, R2, R6, R7 ;  /* 0x0000000602047224 */ /* 0x000fe400078e0207 */
[----:B------:R-:W-:Y:S01]  /*0ba0*/  IMAD.HI.U32 R5, R8, R11, RZ ;  /* 0x0000000b08057227 */ /* 0x000fe200078e00ff */
[C---:B------:R-:W-:Y:S02]  /*0bb0*/  ISETP.GT.U32.AND P4, PT, R2.reuse, R3, PT ;  /* 0x000000030200720c */ /* 0x040fe40003f84070 */
[----:B------:R-:W-:Y:S01]  /*0bc0*/  ISETP.GT.U32.AND P6, PT, R2, R4, PT ;  /* 0x000000040200720c */ /* 0x000fe20003fc4070 */
[----:B------:R-:W-:-:S02]  /*0bd0*/  IMAD.MOV R0, RZ, RZ, -R0 ;  /* 0x000000ffff007224 */ /* 0x000fc400078e0a00 */
[----:B------:R-:W-:Y:S02]  /*0be0*/  IMAD.MOV R7, RZ, RZ, -R5 ;  /* 0x000000ffff077224 */ /* 0x000fe400078e0a05 */
[----:B------:R-:W-:Y:S01]  /*0bf0*/  @!P0 IMAD.IADD R10, R10, 0x1, -R15 ;  /* 0x000000010a0a8824 */ /* 0x000fe200078e0a0f */
[----:B------:R-:W-:Y:S01]  /*0c00*/  IABS R15, R19 ;  /* 0x00000013000f7213 */ /* 0x000fe20000000000 */
[C---:B------:R-:W-:Y:S02]  /*0c10*/  IMAD R5, R2.reuse, R0, R9 ;  /* 0x0000000002057224 */ /* 0x040fe400078e0209 */
[C---:B------:R-:W-:Y:S01]  /*0c20*/  IMAD R7, R2.reuse, R7, R11 ;  /* 0x0000000702077224 */ /* 0x040fe200078e020b */
[----:B------:R-:W-:Y:S01]  /*0c30*/  IABS R11, R17 ;  /* 0x00000011000b7213 */ /* 0x000fe20000000000 */
[----:B------:R-:W-:Y:S01]  /*0c40*/  IMAD.MOV.U32 R0, RZ, RZ, R10 ;  /* 0x000000ffff007224 */ /* 0x000fe200078e000a */
[----:B------:R-:W-:Y:S01]  /*0c50*/  ISETP.GT.U32.AND P0, PT, R2, R5, PT ;  /* 0x000000050200720c */ /* 0x000fe20003f04070 */
[----:B------:R-:W-:-:S02]  /*0c60*/  @!P4 IMAD.IADD R3, R3, 0x1, -R2 ;  /* 0x000000010303c824 */ /* 0x000fc400078e0a02 */
[----:B------:R-:W-:Y:S01]  /*0c70*/  @!P3 IMAD.MOV R0, RZ, RZ, -R0 ;  /* 0x000000ffff00b224 */ /* 0x000fe200078e0a00 */
[----:B------:R-:W-:Y:S01]  /*0c80*/  ISETP.GT.U32.AND P3, PT, R2, R7, PT ;  /* 0x000000070200720c */ /* 0x000fe20003f64070 */
[----:B------:R-:W-:Y:S01]  /*0c90*/  @!P6 IMAD.IADD R4, R4, 0x1, -R2 ;  /* 0x000000010404e824 */ /* 0x000fe200078e0a02 */
[----:B------:R-:W-:Y:S01]  /*0ca0*/  ISETP.GT.U32.AND P6, PT, R2, R3, PT ;  /* 0x000000030200720c */ /* 0x000fe20003fc4070 */
[----:B------:R-:W-:Y:S01]  /*0cb0*/  IMAD.HI.U32 R6, R8, R13, RZ ;  /* 0x0000000d08067227 */ /* 0x000fe200078e00ff */
[----:B------:R-:W-:Y:S02]  /*0cc0*/  @!P2 LOP3.LUT R0, RZ, R24, RZ, 0x33, !PT ;  /* 0x00000018ff00a212 */ /* 0x000fe400078e33ff */
[----:B------:R-:W-:Y:S01]  /*0cd0*/  ISETP.GT.U32.AND P2, PT, R2, R4, PT ;  /* 0x000000040200720c */ /* 0x000fe20003f44070 */
[----:B------:R-:W-:Y:S02]  /*0ce0*/  IMAD.MOV R6, RZ, RZ, -R6 ;  /* 0x000000ffff067224 */ /* 0x000fe400078e0a06 */
[----:B------:R-:W-:-:S04]  /*0cf0*/  IMAD.HI.U32 R9, R8, R11, RZ ;  /* 0x0000000b08097227 */ /* 0x000fc800078e00ff */
[----:B------:R-:W-:Y:S01]  /*0d00*/  IMAD R6, R2, R6, R13 ;  /* 0x0000000602067224 */ /* 0x000fe200078e020d */
[----:B------:R-:W-:Y:S01]  /*0d10*/  IABS R13, R18 ;  /* 0x00000012000d7213 */ /* 0x000fe20000000000 */
[--C-:B------:R-:W-:Y:S01]  /*0d20*/  @!P3 IMAD.IADD R7, R7, 0x1, -R2.reuse ;  /* 0x000000010707b824 */ /* 0x100fe200078e0a02 */
[----:B------:R-:W-:Y:S01]  /*0d30*/  ISETP.GE.AND P3, PT, R14, RZ, PT ;  /* 0x000000ff0e00720c */ /* 0x000fe20003f66270 */
[----:B------:R-:W-:Y:S01]  /*0d40*/  @!P6 IMAD.IADD R3, R3, 0x1, -R2 ;  /* 0x000000010303e824 */ /* 0x000fe200078e0a02 */
[----:B------:R-:W-:Y:S01]  /*0d50*/  ISETP.GT.U32.AND P4, PT, R2, R6, PT ;  /* 0x000000060200720c */ /* 0x000fe20003f84070 */
[----:B------:R-:W-:Y:S01]  /*0d60*/  IMAD.HI.U32 R10, R8, R13, RZ ;  /* 0x0000000d080a7227 */ /* 0x000fe200078e00ff */
[----:B------:R-:W-:-:S03]  /*0d70*/  ISETP.GT.U32.AND P6, PT, R2, R7, PT ;  /* 0x000000070200720c */ /* 0x000fc60003fc4070 */
[----:B------:R-:W-:Y:S02]  /*0d80*/  IMAD.MOV R10, RZ, RZ, -R10 ;  /* 0x000000ffff0a7224 */ /* 0x000fe400078e0a0a */
[----:B------:R-:W-:Y:S02]  /*0d90*/  IMAD.MOV R9, RZ, RZ, -R9 ;  /* 0x000000ffff097224 */ /* 0x000fe400078e0a09 */
[----:B------:R-:W-:Y:S02]  /*0da0*/  IMAD R10, R2, R10, R13 ;  /* 0x0000000a020a7224 */ /* 0x000fe400078e020d */
[--C-:B------:R-:W-:Y:S01]  /*0db0*/  @!P0 IMAD.IADD R5, R5, 0x1, -R2.reuse ;  /* 0x0000000105058824 */ /* 0x100fe200078e0a02 */
[----:B------:R-:W-:Y:S01]  /*0dc0*/  ISETP.GE.AND P0, PT, R12, RZ, PT ;  /* 0x000000ff0c00720c */ /* 0x000fe20003f06270 */
[C---:B------:R-:W-:Y:S02]  /*0dd0*/  IMAD R9, R2.reuse, R9, R11 ;  /* 0x0000000902097224 */ /* 0x040fe400078e020b */
[--C-:B------:R-:W-:Y:S01]  /*0de0*/  @!P6 IMAD.IADD R7, R7, 0x1, -R2.reuse ;  /* 0x000000010707e824 */ /* 0x100fe200078e0a02 */
[----:B------:R-:W-:Y:S01]  /*0df0*/  ISETP.GT.U32.AND P6, PT, R2, R10, PT ;  /* 0x0000000a0200720c */ /* 0x000fe20003fc4070 */
[----:B------:R-:W-:Y:S01]  /*0e00*/  @!P4 IMAD.IADD R6, R6, 0x1, -R2 ;  /* 0x000000010606c824 */ /* 0x000fe200078e0a02 */
[C---:B------:R-:W-:Y:S01]  /*0e10*/  ISETP.GT.U32.AND P4, PT, R2.reuse, R5, PT ;  /* 0x000000050200720c */ /* 0x040fe20003f84070 */
[----:B------:R-:W-:Y:S01]  /*0e20*/  @!P5 IMAD.MOV R3, RZ, RZ, -R3 ;  /* 0x000000ffff03d224 */ /* 0x000fe200078e0a03 */
[----:B------:R-:W-:Y:S01]  /*0e30*/  ISETP.GT.U32.AND P5, PT, R2, R9, PT ;  /* 0x000000090200720c */ /* 0x000fe20003fa4070 */
[----:B------:R-:W-:-:S04]  /*0e40*/  IMAD.HI.U32 R11, R8, R15, RZ ;  /* 0x0000000f080b7227 */ /* 0x000fc800078e00ff */
[--C-:B------:R-:W-:Y:S01]  /*0e50*/  @!P2 IMAD.IADD R4, R4, 0x1, -R2.reuse ;  /* 0x000000010404a824 */ /* 0x100fe200078e0a02 */
[----:B------:R-:W-:Y:S01]  /*0e60*/  ISETP.GT.U32.AND P2, PT, R2, R6, PT ;  /* 0x000000060200720c */ /* 0x000fe20003f44070 */
[----:B------:R-:W-:Y:S02]  /*0e70*/  IMAD.MOV R11, RZ, RZ, -R11 ;  /* 0x000000ffff0b7224 */ /* 0x000fe400078e0a0b */
[----:B------:R-:W-:Y:S02]  /*0e80*/  @!P6 IMAD.IADD R10, R10, 0x1, -R2 ;  /* 0x000000010a0ae824 */ /* 0x000fe400078e0a02 */
[----:B------:R-:W-:Y:S01]  /*0e90*/  @!P1 IMAD.MOV R4, RZ, RZ, -R4 ;  /* 0x000000ffff049224 */ /* 0x000fe200078e0a04 */
[----:B------:R-:W-:Y:S01]  /*0ea0*/  ISETP.GE.AND P1, PT, R16, RZ, PT ;  /* 0x000000ff1000720c */ /* 0x000fe20003f26270 */
[--C-:B------:R-:W-:Y:S01]  /*0eb0*/  @!P4 IMAD.IADD R5, R5, 0x1, -R2.reuse ;  /* 0x000000010505c824 */ /* 0x100fe200078e0a02 */
[C---:B------:R-:W-:Y:S01]  /*0ec0*/  ISETP.GT.U32.AND P6, PT, R2.reuse, R10, PT ;  /* 0x0000000a0200720c */ /* 0x040fe20003fc4070 */
[--C-:B------:R-:W-:Y:S01]  /*0ed0*/  @!P5 IMAD.IADD R9, R9, 0x1, -R2.reuse ;  /* 0x000000010909d824 */ /* 0x100fe200078e0a02 */
[----:B------:R-:W-:Y:S01]  /*0ee0*/  ISETP.GE.AND P4, PT, R17, RZ, PT ;  /* 0x000000ff1100720c */ /* 0x000fe20003f86270 */
[----:B------:R-:W-:Y:S01]  /*0ef0*/  IMAD R11, R2, R11, R15 ;  /* 0x0000000b020b7224 */ /* 0x000fe200078e020f */
[----:B------:R-:W-:Y:S01]  /*0f00*/  ISETP.GE.AND P5, PT, R19, RZ, PT ;  /* 0x000000ff1300720c */ /* 0x000fe20003fa6270 */
[----:B------:R-:W-:Y:S01]  /*0f10*/  VIADD R12, R20, 0x17 ;  /* 0x00000017140c7836 */ /* 0x000fe20000000000 */
[----:B------:R-:W-:Y:S01]  /*0f20*/  IABS R16, R26 ;  /* 0x0000001a00107213 */ /* 0x000fe20000000000 */
[----:B------:R-:W-:Y:S01]  /*0f30*/  @!P0 IMAD.MOV R5, RZ, RZ, -R5 ;  /* 0x000000ffff058224 */ /* 0x000fe200078e0a05 */
[----:B------:R-:W-:Y:S01]  /*0f40*/  ISETP.GT.U32.AND P0, PT, R2, R9, PT ;  /* 0x000000090200720c */ /* 0x000fe20003f04070 */
[----:B------:R-:W-:Y:S01]  /*0f50*/  VIADD R13, R20, 0x16 ;  /* 0x00000016140d7836 */ /* 0x000fe20000000000 */
[----:B------:R-:W-:Y:S01]  /*0f60*/  IABS R15, R12 ;  /* 0x0000000c000f7213 */ /* 0x000fe20000000000 */
[----:B------:R-:W-:Y:S01]  /*0f70*/  @!P3 IMAD.MOV R7, RZ, RZ, -R7 ;  /* 0x000000ffff07b224 */ /* 0x000fe200078e0a07 */
[----:B------:R-:W-:Y:S01]  /*0f80*/  ISETP.GE.AND P3, PT, R12, RZ, PT ;  /* 0x000000ff0c00720c */ /* 0x000fe20003f66270 */
[--C-:B------:R-:W-:Y:S01]  /*0f90*/  @!P6 IMAD.IADD R10, R10, 0x1, -R2.reuse ;  /* 0x000000010a0ae824 */ /* 0x100fe200078e0a02 */
[----:B------:R-:W-:Y:S01]  /*0fa0*/  ISETP.GT.U32.AND P6, PT, R2, R11, PT ;  /* 0x0000000b0200720c */ /* 0x000fe20003fc4070 */
[----:B------:R-:W-:Y:S01]  /*0fb0*/  @!P2 IMAD.IADD R6, R6, 0x1, -R2 ;  /* 0x000000010606a824 */ /* 0x000fe200078e0a02 */
[----:B------:R-:W-:Y:S01]  /*0fc0*/  IABS R17, R13 ;  /* 0x0000000d00117213 */ /* 0x000fe20000000000 */
[----:B------:R-:W-:Y:S01]  /*0fd0*/  VIADD R14, R20, 0x15 ;  /* 0x00000015140e7836 */ /* 0x000fe20000000000 */
[----:B------:R-:W-:Y:S01]  /*0fe0*/  ISETP.GE.AND P2, PT, R18, RZ, PT ;  /* 0x000000ff1200720c */ /* 0x000fe20003f46270 */
[----:B------:R-:W-:Y:S01]  /*0ff0*/  IMAD.HI.U32 R12, R8, R15, RZ ;  /* 0x0000000f080c7227 */ /* 0x000fe200078e00ff */
[----:B------:R-:W-:-:S02]  /*1000*/  IABS R18, R30 ;  /* 0x0000001e00127213 */ /* 0x000fc40000000000 */
[----:B------:R-:W-:Y:S01]  /*1010*/  IABS R19, R14 ;  /* 0x0000000e00137213 */ /* 0x000fe20000000000 */
[----:B------:R-:W-:Y:S01]  /*1020*/  @!P1 IMAD.MOV R6, RZ, RZ, -R6 ;  /* 0x000000ffff069224 */ /* 0x000fe200078e0a06 */
[----:B------:R-:W-:Y:S01]  /*1030*/  ISETP.GE.AND P1, PT, R13, RZ, PT ;  /* 0x000000ff0d00720c */ /* 0x000fe20003f26270 */
[----:B------:R-:W-:Y:S02]  /*1040*/  IMAD.MOV R12, RZ, RZ, -R12 ;  /* 0x000000ffff0c7224 */ /* 0x000fe400078e0a0c */
[----:B------:R-:W-:-:S04]  /*1050*/  IMAD.HI.U32 R13, R8, R17, RZ ;  /* 0x00000011080d7227 */ /* 0x000fc800078e00ff */
[--C-:B------:R-:W-:Y:S01]  /*1060*/  @!P0 IMAD.IADD R9, R9, 0x1, -R2.reuse ;  /* 0x0000000109098824 */ /* 0x100fe200078e0a02 */
[----:B------:R-:W-:Y:S01]  /*1070*/  ISETP.GE.AND P0, PT, R14, RZ, PT ;  /* 0x000000ff0e00720c */ /* 0x000fe20003f06270 */
[----:B------:R-:W-:Y:S02]  /*1080*/  IMAD R12, R2, R12, R15 ;  /* 0x0000000c020c7224 */ /* 0x000fe400078e020f */
[----:B------:R-:W-:Y:S02]  /*1090*/  @!P6 IMAD.IADD R11, R11, 0x1, -R2 ;  /* 0x000000010b0be824 */ /* 0x000fe400078e0a02 */
[----:B------:R-:W-:Y:S01]  /*10a0*/  IMAD.HI.U32 R14, R8, R19, RZ ;  /* 0x00000013080e7227 */ /* 0x000fe200078e00ff */
[----:B------:R-:W-:-:S03]  /*10b0*/  ISETP.GT.U32.AND P6, PT, R2, R12, PT ;  /* 0x0000000c0200720c */ /* 0x000fc60003fc4070 */
[----:B------:R-:W-:Y:S02]  /*10c0*/  IMAD.MOV R13, RZ, RZ, -R13 ;  /* 0x000000ffff0d7224 */ /* 0x000fe400078e0a0d */
[----:B------:R-:W-:Y:S01]  /*10d0*/  @!P4 IMAD.MOV R9, RZ, RZ, -R9 ;  /* 0x000000ffff09c224 */ /* 0x000fe200078e0a09 */
[C---:B------:R-:W-:Y:S01]  /*10e0*/  ISETP.GT.U32.AND P4, PT, R2.reuse, R11, PT ;  /* 0x0000000b0200720c */ /* 0x040fe20003f84070 */
[----:B------:R-:W-:Y:S02]  /*10f0*/  IMAD.MOV R14, RZ, RZ, -R14 ;  /* 0x000000ffff0e7224 */ /* 0x000fe400078e0a0e */
[C---:B------:R-:W-:Y:S02]  /*1100*/  IMAD R13, R2.reuse, R13, R17 ;  /* 0x0000000d020d7224 */ /* 0x040fe400078e0211 */
[----:B------:R-:W-:Y:S02]  /*1110*/  IMAD.MOV.U32 R17, RZ, RZ, R16 ;  /* 0x000000ffff117224 */ /* 0x000fe400078e0010 */
[----:B------:R-:W-:Y:S01]  /*1120*/  IMAD R16, R2, R14, R19 ;  /* 0x0000000e02107224 */ /* 0x000fe200078e0213 */
[----:B------:R-:W-:Y:S01]  /*1130*/  IABS R19, R28 ;  /* 0x0000001c00137213 */ /* 0x000fe20000000000 */
[----:B------:R-:W-:-:S04]  /*1140*/  IMAD.HI.U32 R14, R8, R17, RZ ;  /* 0x00000011080e7227 */ /* 0x000fc800078e00ff */
[----:B------:R-:W-:Y:S01]  /*1150*/  @!P2 IMAD.MOV R10, RZ, RZ, -R10 ;  /* 0x000000ffff0aa224 */ /* 0x000fe200078e0a0a */
[C---:B------:R-:W-:Y:S01]  /*1160*/  ISETP.GT.U32.AND P2, PT, R2.reuse, R13, PT ;  /* 0x0000000d0200720c */ /* 0x040fe20003f44070 */
[----:B------:R-:W-:Y:S02]  /*1170*/  IMAD.MOV R14, RZ, RZ, -R14 ;  /* 0x000000ffff0e7224 */ /* 0x000fe400078e0a0e */
[--C-:B------:R-:W-:Y:S01]  /*1180*/  @!P4 IMAD.IADD R11, R11, 0x1, -R2.reuse ;  /* 0x000000010b0bc824 */ /* 0x100fe200078e0a02 */
[C---:B------:R-:W-:Y:S01]  /*1190*/  ISETP.GT.U32.AND P4, PT, R2.reuse, R16, PT ;  /* 0x000000100200720c */ /* 0x040fe20003f84070 */
[----:B------:R-:W-:Y:S02]  /*11a0*/  IMAD R14, R2, R14, R17 ;  /* 0x0000000e020e7224 */ /* 0x000fe400078e0211 */
[----:B------:R-:W-:Y:S02]  /*11b0*/  @!P6 IMAD.IADD R12, R12, 0x1, -R2 ;  /* 0x000000010c0ce824 */ /* 0x000fe400078e0a02 */
[----:B------:R-:W-:Y:S01]  /*11c0*/  @!P5 IMAD.MOV R11, RZ, RZ, -R11 ;  /* 0x000000ffff0bd224 */ /* 0x000fe200078e0a0b */
[----:B------:R-:W-:Y:S01]  /*11d0*/  ISETP.GT.U32.AND P5, PT, R2, R14, PT ;  /* 0x0000000e0200720c */ /* 0x000fe20003fa4070 */
[----:B------:R-:W-:Y:S01]  /*11e0*/  IMAD.HI.U32 R17, R8, R19, RZ ;  /* 0x0000001308117227 */ /* 0x000fe200078e00ff */
[----:B------:R-:W-:-:S03]  /*11f0*/  ISETP.GT.U32.AND P6, PT, R2, R12, PT ;  /* 0x0000000c0200720c */ /* 0x000fc60003fc4070 */
[----:B------:R-:W-:Y:S02]  /*1200*/  @!P2 IMAD.IADD R13, R13, 0x1, -R2 ;  /* 0x000000010d0da824 */ /* 0x000fe400078e0a02 */
[----:B------:R-:W-:Y:S02]  /*1210*/  IMAD.MOV R17, RZ, RZ, -R17 ;  /* 0x000000ffff117224 */ /* 0x000fe400078e0a11 */
[----:B------:R-:W-:Y:S01]  /*1220*/  IMAD.HI.U32 R15, R8, R21, RZ ;  /* 0x00000015080f7227 */ /* 0x000fe200078e00ff */
[----:B------:R-:W-:-:S03]  /*1230*/  ISETP.GT.U32.AND P2, PT, R2, R13, PT ;  /* 0x0000000d0200720c */ /* 0x000fc60003f44070 */
[--C-:B------:R-:W-:Y:S01]  /*1240*/  @!P5 IMAD.IADD R14, R14, 0x1, -R2.reuse ;  /* 0x000000010e0ed824 */ /* 0x100fe200078e0a02 */
[----:B------:R-:W-:Y:S01]  /*1250*/  ISETP.GE.AND P5, PT, R26, RZ, PT ;  /* 0x000000ff1a00720c */ /* 0x000fe20003fa6270 */
[----:B------:R-:W-:Y:S02]  /*1260*/  @!P6 IMAD.IADD R12, R12, 0x1, -R2 ;  /* 0x000000010c0ce824 */ /* 0x000fe400078e0a02 */
[C---:B------:R-:W-:Y:S02]  /*1270*/  IMAD R24, R2.reuse, R17, R19 ;  /* 0x0000001102187224 */ /* 0x040fe400078e0213 */
[----:B------:R-:W-:Y:S01]  /*1280*/  @!P3 IMAD.MOV R12, RZ, RZ, -R12 ;  /* 0x000000ffff0cb224 */ /* 0x000fe200078e0a0c */
[C---:B------:R-:W-:Y:S01]  /*1290*/  ISETP.GT.U32.AND P3, PT, R2.reuse, R14, PT ;  /* 0x0000000e0200720c */ /* 0x040fe20003f64070 */
[----:B------:R-:W-:Y:S02]  /*12a0*/  IMAD.MOV.U32 R19, RZ, RZ, R18 ;  /* 0x000000ffff137224 */ /* 0x000fe400078e0012 */
[----:B------:R-:W-:Y:S01]  /*12b0*/  @!P2 IMAD.IADD R13, R13, 0x1, -R2 ;  /* 0x000000010d0da824 */ /* 0x000fe200078e0a02 */
[----:B------:R-:W-:Y:S01]  /*12c0*/  ISETP.GT.U32.AND P2, PT, R2, R24, PT ;  /* 0x000000180200720c */ /* 0x000fe20003f44070 */
[----:B------:R-:W-:-:S04]  /*12d0*/  IMAD.HI.U32 R18, R8, R19, RZ ;  /* 0x0000001308127227 */ /* 0x000fc800078e00ff */
[----:B------:R-:W-:Y:S02]  /*12e0*/  IMAD.MOV R15, RZ, RZ, -R15 ;  /* 0x000000ffff0f7224 */ /* 0x000fe400078e0a0f */
[----:B------:R-:W-:Y:S02]  /*12f0*/  IMAD.MOV R18, RZ, RZ, -R18 ;  /* 0x000000ffff127224 */ /* 0x000fe400078e0a12 */
[----:B------:R-:W-:Y:S01]  /*1300*/  IMAD R15, R2, R15, R21 ;  /* 0x0000000f020f7224 */ /* 0x000fe200078e0215 */
[----:B------:R-:W-:Y:S01]  /*1310*/  IABS R21, R29 ;  /* 0x0000001d00157213 */ /* 0x000fe20000000000 */
[--C-:B------:R-:W-:Y:S02]  /*1320*/  @!P4 IMAD.IADD R16, R16, 0x1, -R2.reuse ;  /* 0x000000011010c824 */ /* 0x100fe400078e0a02 */
[C---:B------:R-:W-:Y:S01]  /*1330*/  IMAD R19, R2.reuse, R18, R19 ;  /* 0x0000001202137224 */ /* 0x040fe200078e0213 */
[----:B------:R-:W-:Y:S01]  /*1340*/  ISETP.GT.U32.AND P6, PT, R2, R15, PT ;  /* 0x0000000f0200720c */ /* 0x000fe20003fc4070 */
[----:B------:R-:W-:Y:S01]  /*1350*/  @!P3 IMAD.IADD R14, R14, 0x1, -R2 ;  /* 0x000000010e0eb824 */ /* 0x000fe200078e0a02 */
[----:B------:R-:W-:Y:S01]  /*1360*/  ISETP.GT.U32.AND P4, PT, R2, R16, PT ;  /* 0x000000100200720c */ /* 0x000fe20003f84070 */
[----:B------:R-:W-:-:S04]  /*1370*/  IMAD.HI.U32 R17, R8, R21, RZ ;  /* 0x0000001508117227 */ /* 0x000fc800078e00ff */
[----:B------:R-:W-:Y:S02]  /*1380*/  @!P2 IMAD.IADD R24, R24, 0x1, -R2 ;  /* 0x000000011818a824 */ /* 0x000fe400078e0a02 */
[----:B------:R-:W-:Y:S01]  /*1390*/  @!P5 IMAD.MOV R14, RZ, RZ, -R14 ;  /* 0x000000ffff0ed224 */ /* 0x000fe200078e0a0e */
[C---:B------:R-:W-:Y:S01]  /*13a0*/  ISETP.GT.U32.AND P5, PT, R2.reuse, R19, PT ;  /* 0x000000130200720c */ /* 0x040fe20003fa4070 */
[----:B------:R-:W-:Y:S01]  /*13b0*/  IMAD.MOV R17, RZ, RZ, -R17 ;  /* 0x000000ffff117224 */ /* 0x000fe200078e0a11 */
[----:B------:R-:W-:Y:S01]  /*13c0*/  ISETP.GT.U32.AND P2, PT, R2, R24, PT ;  /* 0x000000180200720c */ /* 0x000fe20003f44070 */
[----:B------:R-:W-:Y:S02]  /*13d0*/  VIADD R18, R20, 0xf ;  /* 0x0000000f14127836 */ /* 0x000fe40000000000 */
[----:B------:R-:W-:Y:S02]  /*13e0*/  IMAD R17, R2, R17, R21 ;  /* 0x0000001102117224 */ /* 0x000fe400078e0215 */
[----:B------:R-:W-:Y:S01]  /*13f0*/  @!P4 IMAD.IADD R16, R16, 0x1, -R2 ;  /* 0x000000011010c824 */ /* 0x000fe200078e0a02 */
[----:B------:R-:W-:Y:S01]  /*1400*/  ISETP.GE.AND P4, PT, R27, RZ, PT ;  /* 0x000000ff1b00720c */ /* 0x000fe20003f86270 */
[----:B------:R-:W-:Y:S01]  /*1410*/  VIADD R26, R20, 0xe ;  /* 0x0000000e141a7836 */ /* 0x000fe20000000000 */
[----:B------:R-:W-:Y:S01]  /*1420*/  ISETP.GT.U32.AND P3, PT, R2, R17, PT ;  /* 0x000000110200720c */ /* 0x000fe20003f64070 */
[----:B------:R-:W-:Y:S01]  /*1430*/  @!P0 IMAD.MOV R16, RZ, RZ, -R16 ;  /* 0x000000ffff108224 */ /* 0x000fe200078e0a10 */
[----:B------:R-:W-:Y:S01]  /*1440*/  IABS R27, R18 ;  /* 0x00000012001b7213 */ /* 0x000fe20000000000 */
[--C-:B------:R-:W-:Y:S01]  /*1450*/  @!P5 IMAD.IADD R19, R19, 0x1, -R2.reuse ;  /* 0x000000011313d824 */ /* 0x100fe200078e0a02 */
[----:B------:R-:W-:Y:S01]  /*1460*/  ISETP.GE.AND P0, PT, R29, RZ, PT ;  /* 0x000000ff1d00720c */ /* 0x000fe20003f06270 */
[--C-:B------:R-:W-:Y:S01]  /*1470*/  @!P2 IMAD.IADD R24, R24, 0x1, -R2.reuse ;  /* 0x000000011818a824 */ /* 0x100fe200078e0a02 */
[----:B------:R-:W-:Y:S01]  /*1480*/  IABS R29, R26 ;  /* 0x0000001a001d7213 */ /* 0x000fe20000000000 */
[----:B------:R-:W-:Y:S01]  /*1490*/  @!P6 IMAD.IADD R15, R15, 0x1, -R2 ;  /* 0x000000010f0fe824 */ /* 0x000fe200078e0a02 */
[----:B------:R-:W-:Y:S01]  /*14a0*/  ISETP.GE.AND P2, PT, R18, RZ, PT ;  /* 0x000000ff1200720c */ /* 0x000fe20003f46270 */
[----:B------:R-:W-:Y:S01]  /*14b0*/  IMAD.HI.U32 R18, R8, R27, RZ ;  /* 0x0000001b08127227 */ /* 0x000fe200078e00ff */
[----:B------:R-:W-:-:S02]  /*14c0*/  ISETP.GT.U32.AND P5, PT, R2, R19, PT ;  /* 0x000000130200720c */ /* 0x000fc40003fa4070 */
[----:B------:R-:W-:Y:S01]  /*14d0*/  ISETP.GE.AND P6, PT, R28, RZ, PT ;  /* 0x000000ff1c00720c */ /* 0x000fe20003fc6270 */
[----:B------:R-:W-:-:S04]  /*14e0*/  IMAD.HI.U32 R21, R8, R29, RZ ;  /* 0x0000001d08157227 */ /* 0x000fc800078e00ff */
[----:B------:R-:W-:Y:S02]  /*14f0*/  IMAD.MOV R18, RZ, RZ, -R18 ;  /* 0x000000ffff127224 */ /* 0x000fe400078e0a12 */
[--C-:B------:R-:W-:Y:S01]  /*1500*/  @!P3 IMAD.IADD R17, R17, 0x1, -R2.reuse ;  /* 0x000000011111b824 */ /* 0x100fe200078e0a02 */
[----:B------:R-:W-:Y:S01]  /*1510*/  ISETP.GE.AND P3, PT, R26, RZ, PT ;  /* 0x000000ff1a00720c */ /* 0x000fe20003f66270 */
[----:B------:R-:W-:Y:S02]  /*1520*/  IMAD.MOV R26, RZ, RZ, -R21 ;  /* 0x000000ffff1a7224 */ /* 0x000fe400078e0a15 */
[C---:B------:R-:W-:Y:S02]  /*1530*/  IMAD R21, R2.reuse, R18, R27 ;  /* 0x0000001202157224 */ /* 0x040fe400078e021b */
[----:B------:R-:W-:Y:S02]  /*1540*/  @!P5 IMAD.IADD R19, R19, 0x1, -R2 ;  /* 0x000000011313d824 */ /* 0x000fe400078e0a02 */
[----:B------:R-:W-:Y:S01]  /*1550*/  @!P1 IMAD.MOV R13, RZ, RZ, -R13 ;  /* 0x000000ffff0d9224 */ /* 0x000fe200078e0a0d */
[----:B------:R-:W-:Y:S01]  /*1560*/  ISETP.GT.U32.AND P5, PT, R2, R21, PT ;  /* 0x000000150200720c */ /* 0x000fe20003fa4070 */
[----:B------:R-:W-:Y:S01]  /*1570*/  VIADD R18, R20, 0xd ;  /* 0x0000000d14127836 */ /* 0x000fe20000000000 */
[C---:B------:R-:W-:Y:S01]  /*1580*/  ISETP.GT.U32.AND P1, PT, R2.reuse, R15, PT ;  /* 0x0000000f0200720c */ /* 0x040fe20003f24070 */
[----:B------:R-:W-:-:S02]  /*1590*/  IMAD R27, R2, R26, R29 ;  /* 0x0000001a021b7224 */ /* 0x000fc400078e021d */
[----:B------:R-:W-:Y:S01]  /*15a0*/  @!P6 IMAD.MOV R24, RZ, RZ, -R24 ;  /* 0x000000ffff18e224 */ /* 0x000fe200078e0a18 */
[----:B------:R-:W-:Y:S01]  /*15b0*/  IABS R31, R18 ;  /* 0x00000012001f7213 */ /* 0x000fe20000000000 */
[----:B------:R-:W-:Y:S01]  /*15c0*/  IMAD.HI.U32 R29, R8, R45, RZ ;  /* 0x0000002d081d7227 */ /* 0x000fe200078e00ff */
[----:B------:R-:W-:-:S03]  /*15d0*/  ISETP.GE.AND P6, PT, R18, RZ, PT ;  /* 0x000000ff1200720c */ /* 0x000fc60003fc6270 */
[----:B------:R-:W-:-:S04]  /*15e0*/  IMAD.HI.U32 R18, R8, R31, RZ ;  /* 0x0000001f08127227 */ /* 0x000fc800078e00ff */
[--C-:B------:R-:W-:Y:S02]  /*15f0*/  @!P5 IMAD.IADD R21, R21, 0x1, -R2.reuse ;  /* 0x000000011515d824 */ /* 0x100fe400078e0a02 */
[----:B------:R-:W-:Y:S01]  /*1600*/  @!P1 IMAD.IADD R15, R15, 0x1, -R2 ;  /* 0x000000010f0f9824 */ /* 0x000fe200078e0a02 */
[----:B------:R-:W-:Y:S01]  /*1610*/  ISETP.GE.AND P1, PT, R30, RZ, PT ;  /* 0x000000ff1e00720c */ /* 0x000fe20003f26270 */
[----:B------:R-:W-:Y:S01]  /*1620*/  IMAD.MOV R18, RZ, RZ, -R18 ;  /* 0x000000ffff127224 */ /* 0x000fe200078e0a12 */
[C---:B------:R-:W-:Y:S01]  /*1630*/  ISETP.GT.U32.AND P5, PT, R2.reuse, R21, PT ;  /* 0x000000150200720c */ /* 0x040fe20003fa4070 */
[----:B------:R-:W-:Y:S01]  /*1640*/  @!P4 IMAD.MOV R15, RZ, RZ, -R15 ;  /* 0x000000ffff0fc224 */ /* 0x000fe200078e0a0f */
[----:B------:R-:W-:Y:S01]  /*1650*/  ISETP.GT.U32.AND P4, PT, R2, R17, PT ;  /* 0x000000110200720c */ /* 0x000fe20003f84070 */
[----:B------:R-:W-:Y:S02]  /*1660*/  VIADD R26, R20, 0xc ;  /* 0x0000000c141a7836 */ /* 0x000fe40000000000 */
[----:B------:R-:W-:-:S02]  /*1670*/  IMAD.MOV R33, RZ, RZ, -R29 ;  /* 0x000000ffff217224 */ /* 0x000fc400078e0a1d */
[----:B------:R-:W-:Y:S01]  /*1680*/  IMAD R29, R2, R18, R31 ;  /* 0x00000012021d7224 */ /* 0x000fe200078e021f */
[----:B------:R-:W-:Y:S01]  /*1690*/  IABS R41, R26 ;  /* 0x0000001a00297213 */ /* 0x000fe20000000000 */
[----:B------:R-:W-:-:S04]  /*16a0*/  IMAD.HI.U32 R28, R8, R43, RZ ;  /* 0x0000002b081c7227 */ /* 0x000fc800078e00ff */
[--C-:B------:R-:W-:Y:S01]  /*16b0*/  @!P5 IMAD.IADD R21, R21, 0x1, -R2.reuse ;  /* 0x000000011515d824 */ /* 0x100fe200078e0a02 */
[----:B------:R-:W-:Y:S01]  /*16c0*/  ISETP.GT.U32.AND P5, PT, R2, R27, PT ;  /* 0x0000001b0200720c */ /* 0x000fe20003fa4070 */
[----:B------:R-:W-:Y:S01]  /*16d0*/  @!P4 IMAD.IADD R17, R17, 0x1, -R2 ;  /* 0x000000011111c824 */ /* 0x000fe200078e0a02 */
[----:B------:R-:W-:Y:S01]  /*16e0*/  ISETP.GE.AND P4, PT, R26, RZ, PT ;  /* 0x000000ff1a00720c */ /* 0x000fe20003f86270 */
[----:B------:R-:W-:-:S04]  /*16f0*/  IMAD.HI.U32 R26, R8, R41, RZ ;  /* 0x00000029081a7227 */ /* 0x000fc800078e00ff */
[----:B------:R-:W-:Y:S02]  /*1700*/  IMAD.MOV R26, RZ, RZ, -R26 ;  /* 0x000000ffff1a7224 */ /* 0x000fe400078e0a1a */
[----:B------:R-:W-:Y:S02]  /*1710*/  IMAD.MOV.U32 R31, RZ, RZ, R17 ;  /* 0x000000ffff1f7224 */ /* 0x000fe400078e0011 */
[C---:B------:R-:W-:Y:S02]  /*1720*/  IMAD R45, R2.reuse, R33, R45 ;  /* 0x00000021022d7224 */ /* 0x040fe400078e022d */
[----:B------:R-:W-:Y:S01]  /*1730*/  @!P5 IMAD.IADD R27, R27, 0x1, -R2 ;  /* 0x000000011b1bd824 */ /* 0x000fe200078e0a02 */
[C---:B------:R-:W-:Y:S01]  /*1740*/  ISETP.GT.U32.AND P5, PT, R2.reuse, R29, PT ;  /* 0x0000001d0200720c */ /* 0x040fe20003fa4070 */
[----:B------:R-:W-:Y:S02]  /*1750*/  IMAD R41, R2, R26, R41 ;  /* 0x0000001a02297224 */ /* 0x000fe400078e0229 */
[----:B------:R-:W-:-:S02]  /*1760*/  IMAD.MOV.U32 R33, RZ, RZ, R19 ;  /* 0x000000ffff217224 */ /* 0x000fc400078e0013 */
[----:B------:R-:W-:Y:S02]  /*1770*/  IMAD.MOV R28, RZ, RZ, -R28 ;  /* 0x000000ffff1c7224 */ /* 0x000fe400078e0a1c */
[----:B------:R-:W-:Y:S01]  /*1780*/  @!P0 IMAD.MOV R31, RZ, RZ, -R31 ;  /* 0x000000ffff1f8224 */ /* 0x000fe200078e0a1f */
[C---:B------:R-:W-:Y:S01]  /*1790*/  ISETP.GT.U32.AND P0, PT, R2.reuse, R27, PT ;  /* 0x0000001b0200720c */ /* 0x040fe20003f04070 */
[----:B------:R-:W-:Y:S01]  /*17a0*/  @!P1 IMAD.MOV R33, RZ, RZ, -R33 ;  /* 0x000000ffff219224 */ /* 0x000fe200078e0a21 */
[C---:B------:R-:W-:Y:S01]  /*17b0*/  ISETP.GT.U32.AND P1, PT, R2.reuse, R41, PT ;  /* 0x000000290200720c */ /* 0x040fe20003f24070 */
[----:B------:R-:W-:Y:S02]  /*17c0*/  IMAD R43, R2, R28, R43 ;  /* 0x0000001c022b7224 */ /* 0x000fe400078e022b */
[----:B------:R-:W-:Y:S02]  /*17d0*/  @!P5 IMAD.IADD R29, R29, 0x1, -R2 ;  /* 0x000000011d1dd824 */ /* 0x000fe400078e0a02 */
[----:B------:R-:W-:-:S02]  /*17e0*/  IMAD.MOV.U32 R35, RZ, RZ, R21 ;  /* 0x000000ffff237224 */ /* 0x000fc400078e0015 */
[----:B------:R-:W-:Y:S01]  /*17f0*/  IMAD.HI.U32 R18, R8, R49, RZ ;  /* 0x0000003108127227 */ /* 0x000fe200078e00ff */
[----:B------:R-:W-:-:S03]  /*1800*/  ISETP.GT.U32.AND P5, PT, R2, R29, PT ;  /* 0x0000001d0200720c */ /* 0x000fc60003fa4070 */
[----:B------:R-:W-:-:S04]  /*1810*/  IMAD.HI.U32 R30, R8, R47, RZ ;  /* 0x0000002f081e7227 */ /* 0x000fc800078e00ff */
[----:B------:R-:W-:Y:S01]  /*1820*/  @!P2 IMAD.MOV R35, RZ, RZ, -R35 ;  /* 0x000000ffff23a224 */ /* 0x000fe200078e0a23 */
[C---:B------:R-:W-:Y:S01]  /*1830*/  ISETP.GT.U32.AND P2, PT, R2.reuse, R43, PT ;  /* 0x0000002b0200720c */ /* 0x040fe20003f44070 */
[----:B------:R-:W-:Y:S02]  /*1840*/  IMAD.MOV R18, RZ, RZ, -R18 ;  /* 0x000000ffff127224 */ /* 0x000fe400078e0a12 */
[----:B------:R-:W-:Y:S02]  /*1850*/  IMAD.MOV R30, RZ, RZ, -R30 ;  /* 0x000000ffff1e7224 */ /* 0x000fe400078e0a1e */
[C---:B------:R-:W-:Y:S02]  /*1860*/  IMAD R49, R2.reuse, R18, R49 ;  /* 0x0000001202317224 */ /* 0x040fe400078e0231 */
[C---:B------:R-:W-:Y:S02]  /*1870*/  IMAD R47, R2.reuse, R30, R47 ;  /* 0x0000001e022f7224 */ /* 0x040fe400078e022f */
[--C-:B------:R-:W-:Y:S01]  /*1880*/  @!P0 IMAD.IADD R27, R27, 0x1, -R2.reuse ;  /* 0x000000011b1b8824 */ /* 0x100fe200078e0a02 */
[C---:B------:R-:W-:Y:S01]  /*1890*/  ISETP.GT.U32.AND P0, PT, R2.reuse, R45, PT ;  /* 0x0000002d0200720c */ /* 0x040fe20003f04070 */
[--C-:B------:R-:W-:Y:S01]  /*18a0*/  @!P1 IMAD.IADD R41, R41, 0x1, -R2.reuse ;  /* 0x0000000129299824 */ /* 0x100fe200078e0a02 */
[C---:B------:R-:W-:Y:S01]  /*18b0*/  ISETP.GT.U32.AND P1, PT, R2.reuse, R49, PT ;  /* 0x000000310200720c */ /* 0x040fe20003f24070 */
[--C-:B------:R-:W-:Y:S01]  /*18c0*/  @!P5 IMAD.IADD R29, R29, 0x1, -R2.reuse ;  /* 0x000000011d1dd824 */ /* 0x100fe200078e0a02 */
[C---:B------:R-:W-:Y:S01]  /*18d0*/  ISETP.GT.U32.AND P5, PT, R2.reuse, R47, PT ;  /* 0x0000002f0200720c */ /* 0x040fe20003fa4070 */
[----:B------:R-:W-:Y:S01]  /*18e0*/  @!P2 IMAD.IADD R43, R43, 0x1, -R2 ;  /* 0x000000012b2ba824 */ /* 0x000fe200078e0a02 */
[----:B------:R-:W-:Y:S01]  /*18f0*/  ISETP.GT.U32.AND P2, PT, R2, R41, PT ;  /* 0x000000290200720c */ /* 0x000fe20003f44070 */
[----:B------:R-:W-:-:S04]  /*1900*/  IMAD.HI.U32 R26, R8, R51, RZ ;  /* 0x00000033081a7227 */ /* 0x000fc800078e00ff */
[----:B------:R-:W-:Y:S02]  /*1910*/  VIADD R21, R20, 0x3 ;  /* 0x0000000314157836 */ /* 0x000fe40000000000 */
[----:B------:R-:W-:Y:S02]  /*1920*/  IMAD.MOV R26, RZ, RZ, -R26 ;  /* 0x000000ffff1a7224 */ /* 0x000fe400078e0a1a */
[----:B------:R-:W-:Y:S01]  /*1930*/  IMAD.HI.U32 R17, R8, R57, RZ ;  /* 0x0000003908117227 */ /* 0x000fe200078e00ff */
[----:B------:R-:W-:-:S03]  /*1940*/  IABS R19, R21 ;  /* 0x0000001500137213 */ /* 0x000fc60000000000 */
[--C-:B------:R-:W-:Y:S01]  /*1950*/  @!P0 IMAD.IADD R45, R45, 0x1, -R2.reuse ;  /* 0x000000012d2d8824 */ /* 0x100fe200078e0a02 */
[C---:B------:R-:W-:Y:S01]  /*1960*/  ISETP.GT.U32.AND P0, PT, R2.reuse, R43, PT ;  /* 0x0000002b0200720c */ /* 0x040fe20003f04070 */
[----:B------:R-:W-:Y:S02]  /*1970*/  IMAD.MOV.U32 R37, RZ, RZ, R27 ;  /* 0x000000ffff257224 */ /* 0x000fe400078e001b */
[--C-:B------:R-:W-:Y:S02]  /*1980*/  @!P1 IMAD.IADD R49, R49, 0x1, -R2.reuse ;  /* 0x0000000131319824 */ /* 0x100fe400078e0a02 */
[C---:B------:R-:W-:Y:S02]  /*1990*/  IMAD R51, R2.reuse, R26, R51 ;  /* 0x0000001a02337224 */ /* 0x040fe400078e0233 */
[----:B------:R-:W-:Y:S02]  /*19a0*/  IMAD.MOV R17, RZ, RZ, -R17 ;  /* 0x000000ffff117224 */ /* 0x000fe400078e0a11 */
[----:B------:R-:W-:Y:S01]  /*19b0*/  @!P5 IMAD.IADD R47, R47, 0x1, -R2 ;  /* 0x000000012f2fd824 */ /* 0x000fe200078e0a02 */
[----:B------:R-:W-:Y:S01]  /*19c0*/  ISETP.GT.U32.AND P5, PT, R2, R45, PT ;  /* 0x0000002d0200720c */ /* 0x000fe20003fa4070 */
[----:B------:R-:W-:-:S03]  /*19d0*/  IMAD.HI.U32 R30, R8, R55, RZ ;  /* 0x00000037081e7227 */ /* 0x000fc600078e00ff */
[----:B------:R-:W-:Y:S01]  /*19e0*/  ISETP.GT.U32.AND P1, PT, R2, R47, PT ;  /* 0x0000002f0200720c */ /* 0x000fe20003f24070 */
[----:B------:R-:W-:-:S04]  /*19f0*/  IMAD.HI.U32 R28, R8, R53, RZ ;  /* 0x00000035081c7227 */ /* 0x000fc800078e00ff */
[----:B------:R-:W-:Y:S01]  /*1a00*/  @!P3 IMAD.MOV R37, RZ, RZ, -R37 ;  /* 0x000000ffff25b224 */ /* 0x000fe200078e0a25 */
[C---:B------:R-:W-:Y:S01]  /*1a10*/  ISETP.GT.U32.AND P3, PT, R2.reuse, R49, PT ;  /* 0x000000310200720c */ /* 0x040fe20003f64070 */
[C---:B------:R-:W-:Y:S02]  /*1a20*/  IMAD R57, R2.reuse, R17, R57 ;  /* 0x0000001102397224 */ /* 0x040fe400078e0239 */
[----:B------:R-:W-:Y:S01]  /*1a30*/  @!P2 IMAD.IADD R41, R41, 0x1, -R2 ;  /* 0x000000012929a824 */ /* 0x000fe200078e0a02 */
[----:B------:R-:W-:Y:S01]  /*1a40*/  ISETP.GT.U32.AND P2, PT, R2, R51, PT ;  /* 0x000000330200720c */ /* 0x000fe20003f44070 */
[----:B------:R-:W-:-:S04]  /*1a50*/  IMAD.HI.U32 R17, R8, R19, RZ ;  /* 0x0000001308117227 */ /* 0x000fc800078e00ff */
[----:B------:R-:W-:Y:S02]  /*1a60*/  IMAD.MOV R30, RZ, RZ, -R30 ;  /* 0x000000ffff1e7224 */ /* 0x000fe400078e0a1e */
[----:B------:R-:W-:Y:S02]  /*1a70*/  IMAD.MOV R28, RZ, RZ, -R28 ;  /* 0x000000ffff1c7224 */ /* 0x000fe400078e0a1c */
[----:B------:R-:W-:Y:S02]  /*1a80*/  VIADD R26, R20, 0x2 ;  /* 0x00000002141a7836 */ /* 0x000fe40000000000 */
[----:B------:R-:W-:Y:S02]  /*1a90*/  IMAD.MOV R17, RZ, RZ, -R17 ;  /* 0x000000ffff117224 */ /* 0x000fe400078e0a11 */
[C---:B------:R-:W-:Y:S01]  /*1aa0*/  IMAD R55, R2.reuse, R30, R55 ;  /* 0x0000001e02377224 */ /* 0x040fe200078e0237 */
[----:B------:R-:W-:Y:S01]  /*1ab0*/  IABS R61, R26 ;  /* 0x0000001a003d7213 */ /* 0x000fe20000000000 */
[C---:B------:R-:W-:Y:S01]  /*1ac0*/  IMAD R53, R2.reuse, R28, R53 ;  /* 0x0000001c02357224 */ /* 0x040fe200078e0235 */
[----:B------:R-:W-:Y:S01]  /*1ad0*/  SHF.R.S32.HI R28, RZ, 0x1, R23 ;  /* 0x00000001ff1c7819 */ /* 0x000fe20000011417 */
[----:B------:R-:W-:-:S02]  /*1ae0*/  IMAD R27, R2, R17, R19 ;  /* 0x00000011021b7224 */ /* 0x000fc400078e0213 */
[--C-:B------:R-:W-:Y:S01]  /*1af0*/  @!P5 IMAD.IADD R45, R45, 0x1, -R2.reuse ;  /* 0x000000012d2dd824 */ /* 0x100fe200078e0a02 */
[C---:B------:R-:W-:Y:S01]  /*1b00*/  ISETP.GT.U32.AND P5, PT, R2.reuse, R55, PT ;  /* 0x000000370200720c */ /* 0x040fe20003fa4070 */
[----:B------:R-:W-:Y:S01]  /*1b10*/  @!P0 IMAD.IADD R43, R43, 0x1, -R2 ;  /* 0x000000012b2b8824 */ /* 0x000fe200078e0a02 */
[----:B------:R-:W-:Y:S01]  /*1b20*/  ISETP.GT.U32.AND P0, PT, R2, R53, PT ;  /* 0x000000350200720c */ /* 0x000fe20003f04070 */
[----:B------:R-:W-:-:S04]  /*1b30*/  IMAD.HI.U32 R18, R8, R61, RZ ;  /* 0x0000003d08127227 */ /* 0x000fc800078e00ff */
[--C-:B------:R-:W-:Y:S01]  /*1b40*/  @!P3 IMAD.IADD R49, R49, 0x1, -R2.reuse ;  /* 0x000000013131b824 */ /* 0x100fe200078e0a02 */
[----:B------:R-:W-:Y:S01]  /*1b50*/  ISETP.GT.U32.AND P3, PT, R2, R27, PT ;  /* 0x0000001b0200720c */ /* 0x000fe20003f64070 */
[----:B------:R-:W-:Y:S01]  /*1b60*/  @!P2 IMAD.IADD R51, R51, 0x1, -R2 ;  /* 0x000000013333a824 */ /* 0x000fe200078e0a02 */
[----:B------:R-:W-:Y:S01]  /*1b70*/  ISETP.GE.AND P2, PT, R34, RZ, PT ;  /* 0x000000ff2200720c */ /* 0x000fe20003f46270 */
[----:B------:R-:W-:Y:S02]  /*1b80*/  IMAD.MOV R18, RZ, RZ, -R18 ;  /* 0x000000ffff127224 */ /* 0x000fe400078e0a12 */
[----:B------:R-:W-:Y:S02]  /*1b90*/  VIADD R30, R20, 0x1 ;  /* 0x00000001141e7836 */ /* 0x000fe40000000000 */
[C---:B------:R-:W-:Y:S02]  /*1ba0*/  IMAD R61, R2.reuse, R18, R61 ;  /* 0x00000012023d7224 */ /* 0x040fe400078e023d */
[--C-:B------:R-:W-:Y:S01]  /*1bb0*/  @!P5 IMAD.IADD R55, R55, 0x1, -R2.reuse ;  /* 0x000000013737d824 */ /* 0x100fe200078e0a02 */
[----:B------:R-:W-:Y:S01]  /*1bc0*/  IABS R63, R30 ;  /* 0x0000001e003f7213 */ /* 0x000fe20000000000 */
[--C-:B------:R-:W-:Y:S01]  /*1bd0*/  @!P0 IMAD.IADD R53, R53, 0x1, -R2.reuse ;  /* 0x0000000135358824 */ /* 0x100fe200078e0a02 */
[C---:B------:R-:W-:Y:S01]  /*1be0*/  ISETP.GT.U32.AND P0, PT, R2.reuse, R61, PT ;  /* 0x0000003d0200720c */ /* 0x040fe20003f04070 */
[----:B------:R-:W-:Y:S01]  /*1bf0*/  @!P3 IMAD.IADD R27, R27, 0x1, -R2 ;  /* 0x000000011b1bb824 */ /* 0x000fe200078e0a02 */
[----:B------:R-:W-:Y:S01]  /*1c00*/  ISETP.GE.AND P3, PT, R39, RZ, PT ;  /* 0x000000ff2700720c */ /* 0x000fe20003f66270 */
[----:B------:R-:W-:Y:S01]  /*1c10*/  @!P2 IMAD.MOV R43, RZ, RZ, -R43 ;  /* 0x000000ffff2ba224 */ /* 0x000fe200078e0a2b */
[----:B------:R-:W-:Y:S01]  /*1c20*/  ISETP.GT.U32.AND P2, PT, R2, R55, PT ;  /* 0x000000370200720c */ /* 0x000fe20003f44070 */
[----:B------:R-:W-:Y:S01]  /*1c30*/  IMAD.HI.U32 R17, R8, R63, RZ ;  /* 0x0000003f08117227 */ /* 0x000fe200078e00ff */
[----:B------:R-:W-:-:S03]  /*1c40*/  ISETP.GE.AND P5, PT, R36, RZ, PT ;  /* 0x000000ff2400720c */ /* 0x000fc60003fa6270 */
[----:B------:R-:W-:-:S04]  /*1c50*/  IMAD.HI.U32 R8, R8, R65, RZ ;  /* 0x0000004108087227 */ /* 0x000fc800078e00ff */
[----:B------:R-:W-:Y:S01]  /*1c60*/  @!P1 IMAD.IADD R47, R47, 0x1, -R2 ;  /* 0x000000012f2f9824 */ /* 0x000fe200078e0a02 */
[C---:B------:R-:W-:Y:S01]  /*1c70*/  ISETP.GT.U32.AND P1, PT, R2.reuse, R57, PT ;  /* 0x000000390200720c */ /* 0x040fe20003f24070 */
[----:B------:R-:W-:Y:S02]  /*1c80*/  IMAD.MOV R17, RZ, RZ, -R17 ;  /* 0x000000ffff117224 */ /* 0x000fe400078e0a11 */
[----:B------:R-:W-:Y:S02]  /*1c90*/  IMAD.MOV R8, RZ, RZ, -R8 ;  /* 0x000000ffff087224 */ /* 0x000fe400078e0a08 */
[C---:B------:R-:W-:Y:S02]  /*1ca0*/  IMAD R63, R2.reuse, R17, R63 ;  /* 0x00000011023f7224 */ /* 0x040fe400078e023f */
[C---:B------:R-:W-:Y:S02]  /*1cb0*/  IMAD R65, R2.reuse, R8, R65 ;  /* 0x0000000802417224 */ /* 0x040fe400078e0241 */
[--C-:B------:R-:W-:Y:S01]  /*1cc0*/  @!P0 IMAD.IADD R61, R61, 0x1, -R2.reuse ;  /* 0x000000013d3d8824 */ /* 0x100fe200078e0a02 */
[C---:B------:R-:W-:Y:S01]  /*1cd0*/  ISETP.GT.U32.AND P0, PT, R2.reuse, R51, PT ;  /* 0x000000330200720c */ /* 0x040fe20003f04070 */
[----:B------:R-:W-:Y:S01]  /*1ce0*/  @!P3 IMAD.MOV R49, RZ, RZ, -R49 ;  /* 0x000000ffff31b224 */ /* 0x000fe200078e0a31 */
[C---:B------:R-:W-:Y:S01]  /*1cf0*/  ISETP.GT.U32.AND P3, PT, R2.reuse, R63, PT ;  /* 0x0000003f0200720c */ /* 0x040fe20003f64070 */
[--C-:B------:R-:W-:Y:S01]  /*1d00*/  @!P2 IMAD.IADD R55, R55, 0x1, -R2.reuse ;  /* 0x000000013737a824 */ /* 0x100fe200078e0a02 */
[----:B------:R-:W-:Y:S01]  /*1d10*/  ISETP.GT.U32.AND P2, PT, R2, R65, PT ;  /* 0x000000410200720c */ /* 0x000fe20003f44070 */
[--C-:B------:R-:W-:Y:S01]  /*1d20*/  @!P1 IMAD.IADD R57, R57, 0x1, -R2.reuse ;  /* 0x0000000139399824 */ /* 0x100fe200078e0a02 */
[----:B------:R-:W-:Y:S01]  /*1d30*/  ISETP.GE.AND P1, PT, R38, RZ, PT ;  /* 0x000000ff2600720c */ /* 0x000fe20003f26270 */
[----:B------:R-:W-:Y:S01]  /*1d40*/  @!P4 IMAD.MOV R41, RZ, RZ, -R41 ;  /* 0x000000ffff29c224 */ /* 0x000fe200078e0a29 */
[C---:B------:R-:W-:Y:S01]  /*1d50*/  ISETP.GT.U32.AND P4, PT, R2.reuse, R53, PT ;  /* 0x000000350200720c */ /* 0x040fe20003f84070 */
[----:B------:R-:W-:Y:S01]  /*1d60*/  IMAD.MOV.U32 R39, RZ, RZ, R29 ;  /* 0x000000ffff277224 */ /* 0x000fe200078e001d */
[----:B------:R-:W-:Y:S01]  /*1d70*/  SHF.R.U32.HI R29, RZ, 0x2, R23 ;  /* 0x00000002ff1d7819 */ /* 0x000fe20000011617 */
[----:B------:R-:W-:Y:S01]  /*1d80*/  @!P5 IMAD.MOV R45, RZ, RZ, -R45 ;  /* 0x000000ffff2dd224 */ /* 0x000fe200078e0a2d */
[----:B------:R-:W-:Y:S01]  /*1d90*/  ISETP.GT.U32.AND P5, PT, R2, R57, PT ;  /* 0x000000390200720c */ /* 0x000fe20003fa4070 */
[--C-:B------:R-:W-:Y:S01]  /*1da0*/  @!P0 IMAD.IADD R51, R51, 0x1, -R2.reuse ;  /* 0x0000000133338824 */ /* 0x100fe200078e0a02 */
[----:B------:R-:W-:Y:S01]  /*1db0*/  ISETP.GE.AND P0, PT, R40, RZ, PT ;  /* 0x000000ff2800720c */ /* 0x000fe20003f06270 */
[--C-:B------:R-:W-:Y:S01]  /*1dc0*/  @!P3 IMAD.IADD R63, R63, 0x1, -R2.reuse ;  /* 0x000000013f3fb824 */ /* 0x100fe200078e0a02 */
[----:B------:R-:W-:Y:S01]  /*1dd0*/  SGXT.U32 R29, R29, 0x3 ;  /* 0x000000031d1d781a */ /* 0x000fe20000000000 */
[----:B------:R-:W-:-:S02]  /*1de0*/  @!P2 IMAD.IADD R65, R65, 0x1, -R2 ;  /* 0x000000014141a824 */ /* 0x000fc400078e0a02 */
[----:B------:R-:W-:Y:S01]  /*1df0*/  @!P6 IMAD.MOV R39, RZ, RZ, -R39 ;  /* 0x000000ffff27e224 */ /* 0x000fe200078e0a27 */
[C---:B------:R-:W-:Y:S01]  /*1e00*/  ISETP.GT.U32.AND P6, PT, R2.reuse, R27, PT ;  /* 0x0000001b0200720c */ /* 0x040fe20003fc4070 */
[----:B------:R-:W-:Y:S01]  /*1e10*/  @!P1 IMAD.MOV R47, RZ, RZ, -R47 ;  /* 0x000000ffff2f9224 */ /* 0x000fe200078e0a2f */
[C---:B------:R-:W-:Y:S01]  /*1e20*/  ISETP.GT.U32.AND P1, PT, R2.reuse, R61, PT ;  /* 0x0000003d0200720c */ /* 0x040fe20003f24070 */
[--C-:B------:R-:W-:Y:S01]  /*1e30*/  @!P4 IMAD.IADD R53, R53, 0x1, -R2.reuse ;  /* 0x000000013535c824 */ /* 0x100fe200078e0a02 */
[----:B------:R-:W-:Y:S01]  /*1e40*/  ISETP.GT.U32.AND P3, PT, R2, R63, PT ;  /* 0x0000003f0200720c */ /* 0x000fe20003f64070 */
[C---:B------:R-:W-:Y:S01]  /*1e50*/  IMAD.SHL.U32 R18, R23.reuse, 0x40, RZ ;  /* 0x0000004017127824 */ /* 0x040fe200078e00ff */
[----:B------:R-:W-:Y:S01]  /*1e60*/  ISETP.GE.AND P4, PT, R42, RZ, PT ;  /* 0x000000ff2a00720c */ /* 0x000fe20003f86270 */
[----:B------:R-:W-:Y:S01]  /*1e70*/  IMAD.SHL.U32 R19, R23, 0x8, RZ ;  /* 0x0000000817137824 */ /* 0x000fe200078e00ff */
[----:B------:R-:W-:Y:S01]  /*1e80*/  ISETP.GT.U32.AND P2, PT, R2, R65, PT ;  /* 0x000000410200720c */ /* 0x000fe20003f44070 */
[----:B------:R-:W-:Y:S01]  /*1e90*/  @!P0 IMAD.MOV R51, RZ, RZ, -R51 ;  /* 0x000000ffff338224 */ /* 0x000fe200078e0a33 */
[----:B------:R-:W-:Y:S01]  /*1ea0*/  LOP3.LUT R8, R18, 0x1c0, RZ, 0xc0, !PT ;  /* 0x000001c012087812 */ /* 0x000fe200078ec0ff */
[--C-:B------:R-:W-:Y:S01]  /*1eb0*/  @!P5 IMAD.IADD R57, R57, 0x1, -R2.reuse ;  /* 0x000000013939d824 */ /* 0x100fe200078e0a02 */
[----:B------:R-:W-:Y:S01]  /*1ec0*/  ISETP.GE.AND P0, PT, R26, RZ, PT ;  /* 0x000000ff1a00720c */ /* 0x000fe20003f06270 */
[--C-:B------:R-:W-:Y:S01]  /*1ed0*/  @!P6 IMAD.IADD R27, R27, 0x1, -R2.reuse ;  /* 0x000000011b1be824 */ /* 0x100fe200078e0a02 */
[----:B------:R-:W-:Y:S01]  /*1ee0*/  LOP3.LUT R26, R8, 0x30, R19, 0xf8, !PT ;  /* 0x00000030081a7812 */ /* 0x000fe200078ef813 */
[--C-:B------:R-:W-:Y:S01]  /*1ef0*/  @!P1 IMAD.IADD R61, R61, 0x1, -R2.reuse ;  /* 0x000000013d3d9824 */ /* 0x100fe200078e0a02 */
[----:B------:R-:W-:Y:S01]  /*1f00*/  SGXT R8, R28, 0x1 ;  /* 0x000000011c08781a */ /* 0x000fe20000000200 */
[--C-:B------:R-:W-:Y:S01]  /*1f10*/  @!P3 IMAD.IADD R63, R63, 0x1, -R2.reuse ;  /* 0x000000013f3fb824 */ /* 0x100fe200078e0a02 */
[----:B------:R-:W-:Y:S01]  /*1f20*/  ISETP.GE.AND P5, PT, R44, RZ, PT ;  /* 0x000000ff2c00720c */ /* 0x000fe20003fa6270 */
[----:B------:R-:W-:Y:S01]  /*1f30*/  @!P4 IMAD.MOV R53, RZ, RZ, -R53 ;  /* 0x000000ffff35c224 */ /* 0x000fe200078e0a35 */
[----:B------:R-:W-:Y:S01]  /*1f40*/  ISETP.GE.AND P6, PT, R46, RZ, PT ;  /* 0x000000ff2e00720c */ /* 0x000fe20003fc6270 */
[----:B------:R-:W-:Y:S01]  /*1f50*/  @!P2 IMAD.IADD R65, R65, 0x1, -R2 ;  /* 0x000000014141a824 */ /* 0x000fe200078e0a02 */
[----:B------:R-:W-:Y:S01]  /*1f60*/  ISETP.GE.AND P1, PT, R21, RZ, PT ;  /* 0x000000ff1500720c */ /* 0x000fe20003f26270 */
[C---:B------:R-:W-:Y:S01]  /*1f70*/  IMAD.SHL.U32 R17, R23.reuse, 0x10, RZ ;  /* 0x0000001017117824 */ /* 0x040fe200078e00ff */
[----:B------:R-:W-:Y:S01]  /*1f80*/  ISETP.GE.AND P3, PT, R30, RZ, PT ;  /* 0x000000ff1e00720c */ /* 0x000fe20003f66270 */
[----:B------:R-:W-:Y:S01]  /*1f90*/  IMAD.SHL.U32 R21, R23, 0x2, RZ ;  /* 0x0000000217157824 */ /* 0x000fe200078e00ff */
[----:B------:R-:W-:Y:S01]  /*1fa0*/  LOP3.LUT R29, R29, 0x88, R8, 0xf8, !PT ;  /* 0x000000881d1d7812 */ /* 0x000fe200078ef808 */
[----:B------:R-:W-:Y:S01]  /*1fb0*/  IMAD.MOV.U32 R59, RZ, RZ, R27 ;  /* 0x000000ffff3b7224 */ /* 0x000fe200078e001b */
[----:B------:R-:W-:Y:S01]  /*1fc0*/  ISETP.NE.AND P2, PT, R25, RZ, PT ;  /* 0x000000ff1900720c */ /* 0x000fe20003f45270 */
[----:B------:R-:W-:Y:S01]  /*1fd0*/  @!P0 IMAD.MOV R61, RZ, RZ, -R61 ;  /* 0x000000ffff3d8224 */ /* 0x000fe200078e0a3d */
[----:B------:R-:W-:Y:S01]  /*1fe0*/  LOP3.LUT R8, RZ, R25, RZ, 0x33, !PT ;  /* 0x00000019ff087212 */ /* 0x000fe200078e33ff */
[----:B------:R-:W-:Y:S01]  /*1ff0*/  @!P5 IMAD.MOV R55, RZ, RZ, -R55 ;  /* 0x000000ffff37d224 */ /* 0x000fe200078e0a37 */
[----:B------:R-:W-:Y:S01]  /*2000*/  ISETP.GE.AND P4, PT, R20, RZ, PT ;  /* 0x000000ff1400720c */ /* 0x000fe20003f86270 */
[----:B------:R-:W-:Y:S01]  /*2010*/  @!P6 IMAD.MOV R57, RZ, RZ, -R57 ;  /* 0x000000ffff39e224 */ /* 0x000fe200078e0a39 */
[C---:B------:R-:W-:Y:S01]  /*2020*/  SEL R7, R8.reuse, R7, !P2 ;  /* 0x0000000708077207 */ /* 0x040fe20005000000 */
[----:B------:R-:W-:Y:S01]  /*2030*/  @!P1 IMAD.MOV R59, RZ, RZ, -R59 ;  /* 0x000000ffff3b9224 */ /* 0x000fe200078e0a3b */
[----:B------:R-:W-:Y:S01]  /*2040*/  SEL R27, R8, R10, !P2 ;  /* 0x0000000a081b7207 */ /* 0x000fe20005000000 */
[----:B------:R-:W-:Y:S01]  /*2050*/  @!P3 IMAD.MOV R63, RZ, RZ, -R63 ;  /* 0x000000ffff3fb224 */ /* 0x000fe200078e0a3f */
[----:B------:R-:W-:Y:S01]  /*2060*/  LOP3.LUT R17, R17, 0x200, RZ, 0xc0, !PT ;  /* 0x0000020011117812 */ /* 0x000fe200078ec0ff */
[----:B------:R-:W-:Y:S01]  /*2070*/  IMAD R34, R7, UR35, RZ ;  /* 0x0000002307227c24 */ /* 0x000fe2000f8e02ff */
[----:B------:R-:W-:Y:S01]  /*2080*/  LOP3.LUT R26, R26, 0x30, R21, 0x78, !PT ;  /* 0x000000301a1a7812 */ /* 0x000fe200078e7815 */
[----:B------:R-:W-:Y:S01]  /*2090*/  IMAD R27, R27, UR35, RZ ;  /* 0x000000231b1b7c24 */ /* 0x000fe2000f8e02ff */
[----:B------:R-:W-:Y:S01]  /*20a0*/  SEL R28, R8, R11, !P2 ;  /* 0x0000000b081c7207 */ /* 0x000fe20005000000 */
[----:B------:R-:W-:Y:S01]  /*20b0*/  IMAD R0, R0, UR34, RZ ;  /* 0x0000002200007c24 */ /* 0x000fe2000f8e02ff */
[----:B------:R-:W-:Y:S01]  /*20c0*/  IADD3 R17, R26, UR4, R17 ;  /* 0x000000041a117c10 */ /* 0x000fe2000fffe011 */
[----:B------:R-:W-:Y:S01]  /*20d0*/  @!P4 IMAD.MOV R65, RZ, RZ, -R65 ;  /* 0x000000ffff41c224 */ /* 0x000fe200078e0a41 */
[----:B------:R-:W-:Y:S01]  /*20e0*/  SEL R25, R8, R6, !P2 ;  /* 0x0000000608197207 */ /* 0x000fe20005000000 */
[----:B------:R-:W-:Y:S01]  /*20f0*/  IMAD R28, R28, UR35, RZ ;  /* 0x000000231c1c7c24 */ /* 0x000fe2000f8e02ff */
[----:B------:R-:W-:-:S02]  /*2100*/  SEL R26, R8, R9, !P2 ;  /* 0x00000009081a7207 */ /* 0x000fc40005000000 */
[----:B------:R-:W-:Y:S01]  /*2110*/  IADD3 R36, P5, R34, UR32, RZ ;  /* 0x0000002022247c10 */ /* 0x000fe2000ffbe0ff */
[----:B------:R-:W-:Y:S01]  /*2120*/  IMAD R25, R25, UR35, RZ ;  /* 0x0000002319197c24 */ /* 0x000fe2000f8e02ff */
[----:B------:R-:W-:Y:S01]  /*2130*/  SEL R30, R8, R12, !P2 ;  /* 0x0000000c081e7207 */ /* 0x000fe20005000000 */
[----:B------:R-:W-:Y:S01]  /*2140*/  IMAD R26, R26, UR35, RZ ;  /* 0x000000231a1a7c24 */ /* 0x000fe2000f8e02ff */
[----:B------:R-:W-:Y:S02]  /*2150*/  IADD3 R38, P1, R27, UR32, RZ ;  /* 0x000000201b267c10 */ /* 0x000fe4000ff3e0ff */
[C---:B------:R-:W-:Y:S02]  /*2160*/  SEL R13, R8.reuse, R13, !P2 ;  /* 0x0000000d080d7207 */ /* 0x040fe40005000000 */
[C---:B------:R-:W-:Y:S02]  /*2170*/  SEL R3, R8.reuse, R3, !P2 ;  /* 0x0000000308037207 */ /* 0x040fe40005000000 */
[C---:B------:R-:W-:Y:S01]  /*2180*/  SEL R4, R8.reuse, R4, !P2 ;  /* 0x0000000408047207 */ /* 0x040fe20005000000 */
[----:B------:R-:W-:Y:S01]  /*2190*/  IMAD R13, R13, UR35, RZ ;  /* 0x000000230d0d7c24 */ /* 0x000fe2000f8e02ff */
[----:B------:R-:W-:-:S02]  /*21a0*/  SEL R5, R8, R5, !P2 ;  /* 0x0000000508057207 */ /* 0x000fc40005000000 */
[----:B------:R-:W-:Y:S01]  /*21b0*/  SEL R16, R8, R16, !P2 ;  /* 0x0000001008107207 */ /* 0x000fe20005000000 */
[----:B------:R-:W-:Y:S01]  /*21c0*/  IMAD R4, R4, UR35, RZ ;  /* 0x0000002304047c24 */ /* 0x000fe2000f8e02ff */
[C---:B------:R-:W-:Y:S01]  /*21d0*/  SEL R14, R8.reuse, R14, !P2 ;  /* 0x0000000e080e7207 */ /* 0x040fe20005000000 */
[----:B------:R-:W-:Y:S01]  /*21e0*/  IMAD R5, R5, UR35, RZ ;  /* 0x0000002305057c24 */ /* 0x000fe2000f8e02ff */
[----:B------:R-:W-:Y:S01]  /*21f0*/  SEL R15, R8, R15, !P2 ;  /* 0x0000000f080f7207 */ /* 0x000fe20005000000 */
[----:B------:R-:W-:Y:S01]  /*2200*/  IMAD R16, R16, UR35, RZ ;  /* 0x0000002310107c24 */ /* 0x000fe2000f8e02ff */
[----:B------:R-:W-:Y:S01]  /*2210*/  SEL R24, R8, R24, !P2 ;  /* 0x0000001808187207 */ /* 0x000fe20005000000 */
[----:B------:R-:W-:Y:S01]  /*2220*/  IMAD R14, R14, UR35, RZ ;  /* 0x000000230e0e7c24 */ /* 0x000fe2000f8e02ff */
[C---:B------:R-:W-:Y:S01]  /*2230*/  SEL R31, R8.reuse, R31, !P2 ;  /* 0x0000001f081f7207 */ /* 0x040fe20005000000 */
[----:B------:R-:W-:Y:S01]  /*2240*/  IMAD R15, R15, UR35, RZ ;  /* 0x000000230f0f7c24 */ /* 0x000fe2000f8e02ff */
[----:B------:R-:W-:-:S02]  /*2250*/  SEL R33, R8, R33, !P2 ;  /* 0x0000002108217207 */ /* 0x000fc40005000000 */
[C---:B------:R-:W-:Y:S02]  /*2260*/  SEL R35, R8.reuse, R35, !P2 ;  /* 0x0000002308237207 */ /* 0x040fe40005000000 */
[C---:B------:R-:W-:Y:S01]  /*2270*/  SEL R37, R8.reuse, R37, !P2 ;  /* 0x0000002508257207 */ /* 0x040fe20005000000 */
[----:B------:R-:W-:Y:S01]  /*2280*/  IMAD R44, R33, UR35, RZ ;  /* 0x00000023212c7c24 */ /* 0x000fe2000f8e02ff */
        /* <DEDUP_REMOVED lines=16> */
[----:B------:R-:W-:-:S02]  /*2390*/  SEL R9, R8, R55, !P2 ;  /* 0x0000003708097207 */ /* 0x000fc40005000000 */
[C---:B------:R-:W-:Y:S02]  /*23a0*/  SEL R11, R8.reuse, R57, !P2 ;  /* 0x00000039080b7207 */ /* 0x040fe40005000000 */
[C---:B------:R-:W-:Y:S02]  /*23b0*/  SEL R6, R8.reuse, R59, !P2 ;  /* 0x0000003b08067207 */ /* 0x040fe40005000000 */
[C---:B------:R-:W-:Y:S02]  /*23c0*/  SEL R2, R8.reuse, R61, !P2 ;  /* 0x0000003d08027207 */ /* 0x040fe40005000000 */
[----:B------:R-:W-:Y:S01]  /*23d0*/  SEL R7, R8, R63, !P2 ;  /* 0x0000003f08077207 */ /* 0x000fe20005000000 */
[----:B------:R-:W-:Y:S01]  /*23e0*/  IMAD R6, R6, UR35, RZ ;  /* 0x0000002306067c24 */ /* 0x000fe2000f8e02ff */
[----:B------:R-:W-:Y:S02]  /*23f0*/  SEL R8, R8, R65, !P2 ;  /* 0x0000004108087207 */ /* 0x000fe40005000000 */
[----:B------:R-:W-:Y:S01]  /*2400*/  R2UR UR6, R36 ;  /* 0x00000000240672ca */ /* 0x000fe200000e0000 */
[----:B------:R-:W-:Y:S01]  /*2410*/  IMAD R7, R7, UR35, RZ ;  /* 0x0000002307077c24 */ /* 0x000fe2000f8e02ff */
[----:B------:R-:W-:Y:S01]  /*2420*/  IADD3 R36, P2, R28, UR32, RZ ;  /* 0x000000201c247c10 */ /* 0x000fe2000ff5e0ff */
[----:B------:R-:W-:Y:S01]  /*2430*/  IMAD R8, R8, UR35, RZ ;  /* 0x0000002308087c24 */ /* 0x000fe2000f8e02ff */
[----:B------:R-:W-:Y:S01]  /*2440*/  R2UR UR9, R38 ;  /* 0x00000000260972ca */ /* 0x000fe200000e0000 */
[----:B------:R-:W-:Y:S01]  /*2450*/  IMAD R38, R30, UR35, RZ ;  /* 0x000000231e267c24 */ /* 0x000fe2000f8e02ff */
[----:B------:R-:W-:-:S02]  /*2460*/  IADD3 R42, P6, R25, UR32, RZ ;  /* 0x00000020192a7c10 */ /* 0x000fc4000ffde0ff */
[----:B------:R-:W-:Y:S02]  /*2470*/  IADD3 R40, P0, R26, UR32, RZ ;  /* 0x000000201a287c10 */ /* 0x000fe4000ff1e0ff */
[----:B------:R-:W-:Y:S02]  /*2480*/  R2UR UR10, R36 ;  /* 0x00000000240a72ca */ /* 0x000fe400000e0000 */
[----:B------:R-:W-:Y:S02]  /*2490*/  R2UR UR7, R42 ;  /* 0x000000002a0772ca */ /* 0x000fe400000e0000 */
[----:B------:R-:W-:Y:S02]  /*24a0*/  SHF.R.S32.HI R36, RZ, 0x1f, R34 ;  /* 0x0000001fff247819 */ /* 0x000fe40000011422 */
[----:B------:R-:W-:Y:S02]  /*24b0*/  R2UR UR8, R40 ;  /* 0x00000000280872ca */ /* 0x000fe400000e0000 */
[----:B------:R-:W-:-:S02]  /*24c0*/  IADD3 R42, P3, R38, UR32, RZ ;  /* 0x00000020262a7c10 */ /* 0x000fc4000ff7e0ff */
[----:B------:R-:W-:Y:S02]  /*24d0*/  IADD3 R40, P4, R13, UR32, RZ ;  /* 0x000000200d287c10 */ /* 0x000fe4000ff9e0ff */
[----:B------:R-:W-:Y:S02]  /*24e0*/  IADD3.X R36, R36, UR33, RZ, P5, !PT ;  /* 0x0000002124247c10 */ /* 0x000fe4000affe4ff */
[----:B------:R-:W-:Y:S02]  /*24f0*/  IADD3 R30, P5, R16, UR32, RZ ;  /* 0x00000020101e7c10 */ /* 0x000fe4000ffbe0ff */
[----:B------:R-:W-:Y:S01]  /*2500*/  R2UR UR11, R42 ;  /* 0x000000002a0b72ca */ /* 0x000fe200000e0000 */
[----:B------:R-:W-:Y:S01]  /*2510*/  IMAD R42, R31, UR35, RZ ;  /* 0x000000231f2a7c24 */ /* 0x000fe2000f8e02ff */
[----:B------:R-:W-:Y:S01]  /*2520*/  R2UR UR12, R40 ;  /* 0x00000000280c72ca */ /* 0x000fe200000e0000 */
[----:B------:R-:W-:Y:S01]  /*2530*/  IMAD R40, R24, UR35, RZ ;  /* 0x0000002318287c24 */ /* 0x000fe2000f8e02ff */
[----:B------:R-:W-:-:S02]  /*2540*/  SHF.R.S32.HI R31, RZ, 0x1f, R27 ;  /* 0x0000001fff1f7819 */ /* 0x000fc4000001141b */
[----:B------:R-:W-:Y:S02]  /*2550*/  R2UR UR13, R30 ;  /* 0x000000001e0d72ca */ /* 0x000fe400000e0000 */
[----:B------:R-:W-:Y:S02]  /*2560*/  SHF.R.S32.HI R30, RZ, 0x1f, R28 ;  /* 0x0000001fff1e7819 */ /* 0x000fe4000001141c */
[----:B------:R-:W-:Y:S02]  /*2570*/  SHF.R.S32.HI R34, RZ, 0x1f, R25 ;  /* 0x0000001fff227819 */ /* 0x000fe40000011419 */
[----:B------:R-:W-:Y:S02]  /*2580*/  SHF.R.S32.HI R33, RZ, 0x1f, R26 ;  /* 0x0000001fff217819 */ /* 0x000fe4000001141a */
[----:B------:R-:W-:Y:S02]  /*2590*/  SHF.R.S32.HI R28, RZ, 0x1f, R38 ;  /* 0x0000001fff1c7819 */ /* 0x000fe40000011426 */
[----:B------:R-:W-:-:S02]  /*25a0*/  IADD3.X R31, R31, UR33, RZ, P1, !PT ;  /* 0x000000211f1f7c10 */ /* 0x000fc40008ffe4ff */
[----:B------:R-:W-:Y:S02]  /*25b0*/  IADD3 R26, P1, R40, UR32, RZ ;  /* 0x00000020281a7c10 */ /* 0x000fe4000ff3e0ff */
[----:B------:R-:W-:Y:S02]  /*25c0*/  IADD3.X R34, R34, UR33, RZ, P6, !PT ;  /* 0x0000002122227c10 */ /* 0x000fe4000b7fe4ff */
[----:B------:R-:W-:Y:S02]  /*25d0*/  IADD3.X R33, R33, UR33, RZ, P0, !PT ;  /* 0x0000002121217c10 */ /* 0x000fe400087fe4ff */
[----:B------:R-:W-:Y:S02]  /*25e0*/  IADD3.X R28, R28, UR33, RZ, P3, !PT ;  /* 0x000000211c1c7c10 */ /* 0x000fe40009ffe4ff */
[----:B------:R-:W-:Y:S02]  /*25f0*/  IADD3 R25, P6, R14, UR32, RZ ;  /* 0x000000200e197c10 */ /* 0x000fe4000ffde0ff */
[----:B------:R-:W-:-:S02]  /*2600*/  IADD3 R27, P0, R15, UR32, RZ ;  /* 0x000000200f1b7c10 */ /* 0x000fc4000ff1e0ff */
[----:B------:R-:W-:Y:S02]  /*2610*/  IADD3 R24, P3, R44, UR32, RZ ;  /* 0x000000202c187c10 */ /* 0x000fe4000ff7e0ff */
[----:B------:R-:W-:Y:S02]  /*2620*/  R2UR UR16, R26 ;  /* 0x000000001a1072ca */ /* 0x000fe400000e0000 */
[----:B------:R-:W-:Y:S02]  /*2630*/  SHF.R.S32.HI R26, RZ, 0x1f, R16 ;  /* 0x0000001fff1a7819 */ /* 0x000fe40000011410 */
[----:B------:R-:W-:Y:S02]  /*2640*/  R2UR UR14, R25 ;  /* 0x00000000190e72ca */ /* 0x000fe400000e0000 */
[----:B------:R-:W-:Y:S02]  /*2650*/  IADD3.X R30, R30, UR33, RZ, P2, !PT ;  /* 0x000000211e1e7c10 */ /* 0x000fe400097fe4ff */
[----:B------:R-:W-:-:S02]  /*2660*/  R2UR UR15, R27 ;  /* 0x000000001b0f72ca */ /* 0x000fc400000e0000 */
[----:B------:R-:W-:Y:S02]  /*2670*/  R2UR UR18, R24 ;  /* 0x00000000181272ca */ /* 0x000fe400000e0000 */
[----:B------:R-:W-:Y:S02]  /*2680*/  IADD3 R25, P2, R42, UR32, RZ ;  /* 0x000000202a197c10 */ /* 0x000fe4000ff5e0ff */
[----:B------:R-:W-:Y:S02]  /*2690*/  SHF.R.S32.HI R27, RZ, 0x1f, R13 ;  /* 0x0000001fff1b7819 */ /* 0x000fe4000001140d */
[----:B------:R-:W-:Y:S02]  /*26a0*/  SHF.R.S32.HI R24, RZ, 0x1f, R15 ;  /* 0x0000001fff187819 */ /* 0x000fe4000001140f */
[----:B------:R-:W-:Y:S02]  /*26b0*/  IADD3.X R26, R26, UR33, RZ, P5, !PT ;  /* 0x000000211a1a7c10 */ /* 0x000fe4000affe4ff */
[----:B------:R-:W-:-:S02]  /*26c0*/  IADD3 R15, P5, R37, UR32, RZ ;  /* 0x00000020250f7c10 */ /* 0x000fc4000ffbe0ff */
[----:B------:R-:W-:Y:S02]  /*26d0*/  R2UR UR17, R25 ;  /* 0x00000000191172ca */ /* 0x000fe400000e0000 */
[----:B------:R-:W-:Y:S02]  /*26e0*/  IADD3.X R27, R27, UR33, RZ, P4, !PT ;  /* 0x000000211b1b7c10 */ /* 0x000fe4000a7fe4ff */
[----:B------:R-:W-:Y:S02]  /*26f0*/  SHF.R.S32.HI R25, RZ, 0x1f, R14 ;  /* 0x0000001fff197819 */ /* 0x000fe4000001140e */
[----:B------:R-:W-:Y:S02]  /*2700*/  IADD3 R16, P4, R35, UR32, RZ ;  /* 0x0000002023107c10 */ /* 0x000fe4000ff9e0ff */
[----:B------:R-:W-:Y:S02]  /*2710*/  R2UR UR20, R15 ;  /* 0x000000000f1472ca */ /* 0x000fe400000e0000 */
[----:B------:R-:W-:-:S02]  /*2720*/  SHF.R.S32.HI R15, RZ, 0x1f, R42 ;  /* 0x0000001fff0f7819 */ /* 0x000fc4000001142a */
[----:B------:R-:W-:Y:S02]  /*2730*/  IADD3.X R25, R25, UR33, RZ, P6, !PT ;  /* 0x0000002119197c10 */ /* 0x000fe4000b7fe4ff */
[----:B------:R-:W-:Y:S02]  /*2740*/  IADD3.X R24, R24, UR33, RZ, P0, !PT ;  /* 0x0000002118187c10 */ /* 0x000fe400087fe4ff */
[----:B------:R-:W-:Y:S02]  /*2750*/  R2UR UR19, R16 ;  /* 0x00000000101372ca */ /* 0x000fe400000e0000 */
[----:B------:R-:W-:Y:S02]  /*2760*/  IADD3 R14, P6, R39, UR32, RZ ;  /* 0x00000020270e7c10 */ /* 0x000fe4000ffde0ff */
[----:B------:R-:W-:Y:S02]  /*2770*/  IADD3 R13, P0, R41, UR32, RZ ;  /* 0x00000020290d7c10 */ /* 0x000fe4000ff1e0ff */
[----:B------:R-:W-:-:S02]  /*2780*/  SHF.R.S32.HI R16, RZ, 0x1f, R40 ;  /* 0x0000001fff107819 */ /* 0x000fc40000011428 */
[----:B------:R-:W-:Y:S02]  /*2790*/  IADD3.X R15, R15, UR33, RZ, P2, !PT ;  /* 0x000000210f0f7c10 */ /* 0x000fe400097fe4ff */
[----:B------:R-:W-:Y:S02]  /*27a0*/  IADD3 R40, P2, R45, UR32, RZ ;  /* 0x000000202d287c10 */ /* 0x000fe4000ff5e0ff */
[----:B------:R-:W-:Y:S02]  /*27b0*/  R2UR UR21, R14 ;  /* 0x000000000e1572ca */ /* 0x000fe400000e0000 */
[----:B------:R-:W-:Y:S02]  /*27c0*/  R2UR UR22, R13 ;  /* 0x000000000d1672ca */ /* 0x000fe400000e0000 */
[----:B------:R-:W-:Y:S02]  /*27d0*/  SHF.R.S32.HI R14, RZ, 0x1f, R44 ;  /* 0x0000001fff0e7819 */ /* 0x000fe4000001142c */
[----:B------:R-:W-:-:S02]  /*27e0*/  SHF.R.S32.HI R13, RZ, 0x1f, R35 ;  /* 0x0000001fff0d7819 */ /* 0x000fc40000011423 */
[----:B------:R-:W-:Y:S01]  /*27f0*/  R2UR UR24, R40 ;  /* 0x00000000281872ca */ /* 0x000fe200000e0000 */
[----:B------:R-:W-:Y:S01]  /*2800*/  IMAD R40, R9, UR35, RZ ;  /* 0x0000002309287c24 */ /* 0x000fe2000f8e02ff */
[----:B------:R-:W-:Y:S02]  /*2810*/  SHF.R.S32.HI R9, RZ, 0x1f, R39 ;  /* 0x0000001fff097819 */ /* 0x000fe40000011427 */
[----:B------:R-:W-:Y:S02]  /*2820*/  IADD3.X R14, R14, UR33, RZ, P3, !PT ;  /* 0x000000210e0e7c10 */ /* 0x000fe40009ffe4ff */
[----:B------:R-:W-:Y:S02]  /*2830*/  IADD3.X R13, R13, UR33, RZ, P4, !PT ;  /* 0x000000210d0d7c10 */ /* 0x000fe4000a7fe4ff */
[----:B------:R-:W-:Y:S02]  /*2840*/  IADD3 R38, P3, R47, UR32, RZ ;  /* 0x000000202f267c10 */ /* 0x000fe4000ff7e0ff */
[----:B------:R-:W-:-:S02]  /*2850*/  IADD3 R35, P4, R49, UR32, RZ ;  /* 0x0000002031237c10 */ /* 0x000fc4000ff9e0ff */
[----:B------:R-:W-:Y:S02]  /*2860*/  IADD3.X R9, R9, UR33, RZ, P6, !PT ;  /* 0x0000002109097c10 */ /* 0x000fe4000b7fe4ff */
[----:B------:R-:W-:Y:S02]  /*2870*/  SHF.R.S32.HI R47, RZ, 0x1f, R47 ;  /* 0x0000001fff2f7819 */ /* 0x000fe4000001142f */
[----:B------:R-:W-:Y:S01]  /*2880*/  R2UR UR25, R38 ;  /* 0x00000000261972ca */ /* 0x000fe200000e0000 */
[----:B------:R-:W-:Y:S01]  /*2890*/  IMAD R38, R10, UR35, RZ ;  /* 0x000000230a267c24 */ /* 0x000fe2000f8e02ff */
[----:B------:R-:W-:Y:S01]  /*28a0*/  R2UR UR26, R35 ;  /* 0x00000000231a72ca */ /* 0x000fe200000e0000 */
[----:B------:R-:W-:Y:S01]  /*28b0*/  IMAD R35, R12, UR35, RZ ;  /* 0x000000230c237c24 */ /* 0x000fe2000f8e02ff */
[----:B------:R-:W-:Y:S02]  /*28c0*/  R2UR UR52, R9 ;  /* 0x00000000093472ca */ /* 0x000fe400000e0000 */
[----:B------:R-:W-:-:S02]  /*28d0*/  SHF.R.S32.HI R10, RZ, 0x1f, R37 ;  /* 0x0000001fff0a7819 */ /* 0x000fc40000011425 */
[----:B------:R-:W-:Y:S02]  /*28e0*/  SHF.R.S32.HI R12, RZ, 0x1f, R41 ;  /* 0x0000001fff0c7819 */ /* 0x000fe40000011429 */
[----:B------:R-:W-:Y:S02]  /*28f0*/  IADD3.X R9, R47, UR33, RZ, P3, !PT ;  /* 0x000000212f097c10 */ /* 0x000fe40009ffe4ff */
[----:B------:R-:W-:Y:S02]  /*2900*/  CS2R R46, SRZ ;  /* 0x00000000002e7805 */ /* 0x000fe4000001ff00 */
[----:B------:R-:W-:Y:S02]  /*2910*/  IADD3.X R16, R16, UR33, RZ, P1, !PT ;  /* 0x0000002110107c10 */ /* 0x000fe40008ffe4ff */
[----:B------:R-:W-:Y:S02]  /*2920*/  IADD3 R42, P1, R43, UR32, RZ ;  /* 0x000000202b2a7c10 */ /* 0x000fe4000ff3e0ff */
[----:B------:R-:W-:-:S02]  /*2930*/  IADD3.X R10, R10, UR33, RZ, P5, !PT ;  /* 0x000000210a0a7c10 */ /* 0x000fc4000affe4ff */
[----:B------:R-:W-:Y:S02]  /*2940*/  IADD3.X R12, R12, UR33, RZ, P0, !PT ;  /* 0x000000210c0c7c10 */ /* 0x000fe400087fe4ff */
[----:B------:R-:W-:Y:S02]  /*2950*/  R2UR UR56, R9 ;  /* 0x00000000093872ca */ /* 0x000fe400000e0000 */
[----:B------:R-:W-:Y:S02]  /*2960*/  IADD3 R39, P0, R40, UR32, RZ ;  /* 0x0000002028277c10 */ /* 0x000fe4000ff1e0ff */
[----:B------:R-:W-:Y:S02]  /*2970*/  SHF.R.S32.HI R45, RZ, 0x1f, R45 ;  /* 0x0000001fff2d7819 */ /* 0x000fe4000001142d */
[----:B------:R-:W-:Y:S02]  /*2980*/  SHF.R.S32.HI R9, RZ, 0x1f, R40 ;  /* 0x0000001fff097819 */ /* 0x000fe40000011428 */
[----:B------:R-:W-:Y:S01]  /*2990*/  R2UR UR23, R42 ;  /* 0x000000002a1772ca */ /* 0x000fe200000e0000 */
[----:B------:R-:W-:Y:S01]  /*29a0*/  IMAD R42, R11, UR35, RZ ;  /* 0x000000230b2a7c24 */ /* 0x000fe2000f8e02ff */
[----:B------:R-:W-:-:S02]  /*29b0*/  R2UR UR51, R10 ;  /* 0x000000000a3372ca */ /* 0x000fc400000e0000 */
[----:B------:R-:W-:Y:S02]  /*29c0*/  IADD3.X R10, R45, UR33, RZ, P2, !PT ;  /* 0x000000212d0a7c10 */ /* 0x000fe400097fe4ff */
[----:B------:R-:W-:Y:S02]  /*29d0*/  CS2R R44, SRZ ;  /* 0x00000000002c7805 */ /* 0x000fe4000001ff00 */
[----:B------:R-:W-:Y:S02]  /*29e0*/  IADD3.X R9, R9, UR33, RZ, P0, !PT ;  /* 0x0000002109097c10 */ /* 0x000fe400087fe4ff */
[----:B------:R-:W-:Y:S02]  /*29f0*/  SHF.R.S32.HI R11, RZ, 0x1f, R43 ;  /* 0x0000001fff0b7819 */ /* 0x000fe4000001142b */
[----:B------:R-:W-:Y:S02]  /*2a00*/  R2UR UR55, R10 ;  /* 0x000000000a3772ca */ /* 0x000fe400000e0000 */
[----:B------:R-:W-:Y:S01]  /*2a10*/  R2UR UR60, R9 ;  /* 0x00000000093c72ca */ /* 0x000fe200000e0000 */
[----:B------:R-:W-:Y:S01]  /*2a20*/  IMAD R9, R3, UR35, RZ ;  /* 0x0000002303097c24 */ /* 0x000fe2000f8e02ff */
[----:B------:R-:W-:-:S02]  /*2a30*/  IADD3 R41, P6, R38, UR32, RZ ;  /* 0x0000002026297c10 */ /* 0x000fc4000ffde0ff */
[----:B------:R-:W-:Y:S02]  /*2a40*/  IADD3.X R11, R11, UR33, RZ, P1, !PT ;  /* 0x000000210b0b7c10 */ /* 0x000fe40008ffe4ff */
[----:B------:R-:W-:Y:S02]  /*2a50*/  SHF.R.S32.HI R10, RZ, 0x1f, R38 ;  /* 0x0000001fff0a7819 */ /* 0x000fe40000011426 */
[----:B------:R-:W-:Y:S02]  /*2a60*/  R2UR UR47, R16 ;  /* 0x00000000102f72ca */ /* 0x000fe400000e0000 */
[----:B------:R-:W-:Y:S02]  /*2a70*/  R2UR UR54, R11 ;  /* 0x000000000b3672ca */ /* 0x000fe400000e0000 */
[----:B------:R-:W-:Y:S02]  /*2a80*/  IADD3.X R10, R10, UR33, RZ, P6, !PT ;  /* 0x000000210a0a7c10 */ /* 0x000fe4000b7fe4ff */
[----:B------:R-:W-:-:S02]  /*2a90*/  IADD3 R43, P5, R35, UR32, RZ ;  /* 0x00000020232b7c10 */ /* 0x000fc4000ffbe0ff */
[----:B------:R-:W-:Y:S02]  /*2aa0*/  SHF.R.S32.HI R11, RZ, 0x1f, R35 ;  /* 0x0000001fff0b7819 */ /* 0x000fe40000011423 */
[----:B------:R-:W-:Y:S02]  /*2ab0*/  IADD3 R16, P6, R9, UR32, RZ ;  /* 0x0000002009107c10 */ /* 0x000fe4000ffde0ff */
[----:B------:R-:W-:Y:S02]  /*2ac0*/  SHF.R.S32.HI R9, RZ, 0x1f, R9 ;  /* 0x0000001fff097819 */ /* 0x000fe40000011409 */
[----:B------:R-:W-:Y:S01]  /*2ad0*/  R2UR UR46, R24 ;  /* 0x00000000182e72ca */ /* 0x000fe200000e0000 */
[----:B------:R-:W-:Y:S01]  /*2ae0*/  IMAD R24, R2, UR35, RZ ;  /* 0x0000002302187c24 */ /* 0x000fe2000f8e02ff */
[----:B------:R-:W-:Y:S01]  /*2af0*/  R2UR UR45, R25 ;  /* 0x00000000192d72ca */ /* 0x000fe200000e0000 */
[----:B------:R-:W-:Y:S01]  /*2b00*/  ULDC.64 UR34, c[0x0][0x210] ;  /* 0x0000840000227ab9 */ /* 0x000fe20000000a00 */
[----:B------:R-:W-:-:S02]  /*2b10*/  IADD3.X R11, R11, UR33, RZ, P5, !PT ;  /* 0x000000210b0b7c10 */ /* 0x000fc4000affe4ff */
[----:B------:R-:W-:Y:S02]  /*2b20*/  R2UR UR59, R10 ;  /* 0x000000000a3b72ca */ /* 0x000fe400000e0000 */
[----:B------:R-:W-:Y:S02]  /*2b30*/  IADD3 R10, P5, R8, UR32, RZ ;  /* 0x00000020080a7c10 */ /* 0x000fe4000ffbe0ff */
[----:B------:R-:W-:Y:S02]  /*2b40*/  SHF.R.S32.HI R25, RZ, 0x1f, R8 ;  /* 0x0000001fff197819 */ /* 0x000fe40000011408 */
[----:B------:R-:W-:Y:S02]  /*2b50*/  IADD3.X R9, R9, UR33, RZ, P6, !PT ;  /* 0x0000002109097c10 */ /* 0x000fe4000b7fe4ff */
[----:B------:R-:W-:Y:S01]  /*2b60*/  IADD3 R8, P6, R0, UR34, RZ ;  /* 0x0000002200087c10 */ /* 0x000fe2000ffde0ff */
[----:B------:R-:W-:Y:S01]  /*2b70*/  ULDC UR34, c[0x0][0x238] ;  /* 0x00008e0000227ab9 */ /* 0x000fe20000000800 */
[----:B------:R-:W-:Y:S01]  /*2b80*/  R2UR UR53, R12 ;  /* 0x000000000c3572ca */ /* 0x000fe200000e0000 */
[----:B------:R-:W-:Y:S01]  /*2b90*/  IMAD R55, R87, UR34, RZ ;  /* 0x0000002257377c24 */ /* 0x000fe2000f8e02ff */
[----:B------:R-:W-:Y:S01]  /*2ba0*/  SHF.R.S32.HI R12, RZ, 0x1f, R49 ;  /* 0x0000001fff0c7819 */ /* 0x000fe20000011431 */
[----:B------:R-:W-:Y:S01]  /*2bb0*/  IMAD R57, R48, UR34, RZ ;  /* 0x0000002230397c24 */ /* 0x000fe2000f8e02ff */
[----:B------:R-:W-:Y:S01]  /*2bc0*/  IADD3 R37, P1, R42, UR32, RZ ;  /* 0x000000202a257c10 */ /* 0x000fe2000ff3e0ff */
[----:B------:R-:W-:Y:S01]  /*2bd0*/  IMAD R67, R64, UR34, RZ ;  /* 0x0000002240437c24 */ /* 0x000fe2000f8e02ff */
[----:B------:R-:W-:Y:S01]  /*2be0*/  SHF.R.S32.HI R3, RZ, 0x1f, R42 ;  /* 0x0000001fff037819 */ /* 0x000fe2000001142a */
[----:B------:R-:W-:Y:S01]  /*2bf0*/  IMAD R69, R70, UR34, RZ ;  /* 0x0000002246457c24 */ /* 0x000fe2000f8e02ff */
[----:B------:R-:W-:Y:S01]  /*2c00*/  LEA.HI.X.SX32 R0, R0, UR35, 0x1, P6 ;  /* 0x0000002300007c11 */ /* 0x000fe2000b0f0eff */
[----:B------:R-:W-:Y:S01]  /*2c10*/  IMAD R71, R72, UR34, RZ ;  /* 0x0000002248477c24 */ /* 0x000fe2000f8e02ff */
[----:B------:R-:W-:Y:S01]  /*2c20*/  R2UR UR35, R32 ;  /* 0x00000000202372ca */ /* 0x000fe200000e0000 */
[----:B------:R-:W-:Y:S01]  /*2c30*/  IMAD R73, R74, UR34, RZ ;  /* 0x000000224a497c24 */ /* 0x000fe2000f8e02ff */
[----:B------:R-:W-:Y:S01]  /*2c40*/  IADD3.X R12, R12, UR33, RZ, P4, !PT ;  /* 0x000000210c0c7c10 */ /* 0x000fe2000a7fe4ff */
[----:B------:R-:W-:Y:S01]  /*2c50*/  IMAD R75, R76, UR34, RZ ;  /* 0x000000224c4b7c24 */ /* 0x000fe2000f8e02ff */
[----:B------:R-:W-:Y:S01]  /*2c60*/  IADD3.X R3, R3, UR33, RZ, P1, !PT ;  /* 0x0000002103037c10 */ /* 0x000fe20008ffe4ff */
[----:B------:R-:W-:Y:S01]  /*2c70*/  IMAD R77, R78, UR34, RZ ;  /* 0x000000224e4d7c24 */ /* 0x000fe2000f8e02ff */
[----:B------:R-:W-:Y:S01]  /*2c80*/  R2UR UR49, R14 ;  /* 0x000000000e3172ca */ /* 0x000fe200000e0000 */
[----:B------:R-:W-:Y:S01]  /*2c90*/  IMAD R79, R80, UR34, RZ ;  /* 0x00000022504f7c24 */ /* 0x000fe2000f8e02ff */
[----:B------:R-:W-:Y:S01]  /*2ca0*/  R2UR UR48, R15 ;  /* 0x000000000f3072ca */ /* 0x000fe200000e0000 */
[----:B------:R-:W-:Y:S01]  /*2cb0*/  IMAD R81, R82, UR34, RZ ;  /* 0x0000002252517c24 */ /* 0x000fe2000f8e02ff */
[----:B------:R-:W-:Y:S01]  /*2cc0*/  IADD3 R14, P1, R5, UR32, RZ ;  /* 0x00000020050e7c10 */ /* 0x000fe2000ff3e0ff */
[----:B------:R-:W-:Y:S01]  /*2cd0*/  IMAD R83, R66, UR34, RZ ;  /* 0x0000002242537c24 */ /* 0x000fe2000f8e02ff */
[----:B------:R-:W-:-:S02]  /*2ce0*/  R2UR UR50, R13 ;  /* 0x000000000d3272ca */ /* 0x000fc400000e0000 */
[----:B------:R-:W-:Y:S02]  /*2cf0*/  R2UR UR57, R12 ;  /* 0x000000000c3972ca */ /* 0x000fe400000e0000 */
[----:B------:R-:W-:Y:S02]  /*2d00*/  IADD3 R15, P0, R4, UR32, RZ ;  /* 0x00000020040f7c10 */ /* 0x000fe4000ff1e0ff */
[----:B------:R-:W-:Y:S02]  /*2d10*/  SHF.R.S32.HI R5, RZ, 0x1f, R5 ;  /* 0x0000001fff057819 */ /* 0x000fe40000011405 */
[----:B------:R-:W-:Y:S02]  /*2d20*/  R2UR UR58, R11 ;  /* 0x000000000b3a72ca */ /* 0x000fe400000e0000 */
[----:B------:R-:W-:Y:S02]  /*2d30*/  R2UR UR61, R3 ;  /* 0x00000000033d72ca */ /* 0x000fe400000e0000 */
[----:B------:R-:W-:-:S02]  /*2d40*/  IADD3 R13, P2, R6, UR32, RZ ;  /* 0x00000020060d7c10 */ /* 0x000fc4000ff5e0ff */
[----:B------:R-:W-:Y:S02]  /*2d50*/  IADD3 R12, P3, R24, UR32, RZ ;  /* 0x00000020180c7c10 */ /* 0x000fe4000ff7e0ff */
[----:B------:R-:W-:Y:S02]  /*2d60*/  SHF.R.S32.HI R4, RZ, 0x1f, R4 ;  /* 0x0000001fff047819 */ /* 0x000fe40000011404 */
[----:B------:R-:W-:Y:S02]  /*2d70*/  SHF.R.S32.HI R2, RZ, 0x1f, R6 ;  /* 0x0000001fff027819 */ /* 0x000fe40000011406 */
[----:B------:R-:W-:Y:S01]  /*2d80*/  IADD3 R11, P4, R7, UR32, RZ ;  /* 0x00000020070b7c10 */ /* 0x000fe2000ff9e0ff */
[----:B------:R-:W-:Y:S01]  /*2d90*/  USHF.R.S32.HI UR32, URZ, 0x1f, UR35 ;  /* 0x0000001f3f207899 */ /* 0x000fe20008011423 */
[----:B------:R-:W-:Y:S02]  /*2da0*/  SHF.R.S32.HI R24, RZ, 0x1f, R24 ;  /* 0x0000001fff187819 */ /* 0x000fe40000011418 */
[----:B------:R-:W-:Y:S01]  /*2db0*/  SHF.R.S32.HI R3, RZ, 0x1f, R7 ;  /* 0x0000001fff037819 */ /* 0x000fe20000011407 */
[----:B------:R-:W-:Y:S01]  /*2dc0*/  ULEA.HI UR32, UR32, UR35, URZ, 0x6 ;  /* 0x0000002320207291 */ /* 0x000fe2000f8f303f */
[----:B------:R-:W-:-:S02]  /*2dd0*/  IADD3.X R6, R5, UR33, RZ, P1, !PT ;  /* 0x0000002105067c10 */ /* 0x000fc40008ffe4ff */
[----:B------:R-:W-:Y:S01]  /*2de0*/  R2UR UR27, R43 ;  /* 0x000000002b1b72ca */ /* 0x000fe200000e0000 */
[----:B------:R-:W-:Y:S01]  /*2df0*/  USHF.R.S32.HI UR32, URZ, 0x6, UR32 ;  /* 0x000000063f207899 */ /* 0x000fe20008011420 */
[----:B------:R-:W-:Y:S02]  /*2e00*/  R2UR UR28, R41 ;  /* 0x00000000291c72ca */ /* 0x000fe400000e0000 */
[----:B------:R-:W-:Y:S02]  /*2e10*/  R2UR UR38, R34 ;  /* 0x00000000222672ca */ /* 0x000fe400000e0000 */
[----:B------:R-:W-:Y:S02]  /*2e20*/  R2UR UR39, R33 ;  /* 0x00000000212772ca */ /* 0x000fe400000e0000 */
[----:B------:R-:W-:Y:S02]  /*2e30*/  R2UR UR40, R31 ;  /* 0x000000001f2872ca */ /* 0x000fe400000e0000 */
[----:B------:R-:W-:-:S02]  /*2e40*/  R2UR UR41, R30 ;  /* 0x000000001e2972ca */ /* 0x000fc400000e0000 */
[----:B------:R-:W-:Y:S02]  /*2e50*/  R2UR UR42, R28 ;  /* 0x000000001c2a72ca */ /* 0x000fe400000e0000 */
[----:B------:R-:W-:Y:S02]  /*2e60*/  IADD3.X R7, R4, UR33, RZ, P0, !PT ;  /* 0x0000002104077c10 */ /* 0x000fe400087fe4ff */
[----:B------:R-:W-:Y:S02]  /*2e70*/  IADD3.X R5, R2, UR33, RZ, P2, !PT ;  /* 0x0000002102057c10 */ /* 0x000fe400097fe4ff */
[----:B------:R-:W-:Y:S02]  /*2e80*/  IADD3.X R4, R24, UR33, RZ, P3, !PT ;  /* 0x0000002118047c10 */ /* 0x000fe40009ffe4ff */
[----:B------:R-:W-:Y:S02]  /*2e90*/  IADD3.X R3, R3, UR33, RZ, P4, !PT ;  /* 0x0000002103037c10 */ /* 0x000fe4000a7fe4ff */
[----:B------:R-:W-:Y:S01]  /*2ea0*/  IADD3.X R2, R25, UR33, RZ, P5, !PT ;  /* 0x0000002119027c10 */ /* 0x000fe2000affe4ff */
[----:B------:R-:W-:Y:S01]  /*2eb0*/  ULDC UR33, c[0x0][0x23c] ;  /* 0x00008f0000217ab9 */ /* 0x000fe20000000800 */
[----:B------:R-:W-:Y:S01]  /*2ec0*/  R2UR UR43, R27 ;  /* 0x000000001b2b72ca */ /* 0x000fe200000e0000 */
[----:B------:R-:W-:Y:S01]  /*2ed0*/  IMAD R51, R68, UR33, RZ ;  /* 0x0000002144337c24 */ /* 0x000fe2000f8e02ff */
[----:B------:R-:W-:Y:S01]  /*2ee0*/  R2UR UR44, R26 ;  /* 0x000000001a2c72ca */ /* 0x000fe200000e0000 */
[----:B------:R-:W-:Y:S01]  /*2ef0*/  USHF.L.U32 UR35, UR33, 0x6, URZ ;  /* 0x0000000621237899 */ /* 0x000fe2000800063f */
[----:B------:R-:W-:Y:S01]  /*2f00*/  LOP3.LUT R50, R29, 0x40, R18, 0xf8, !PT ;  /* 0x000000401d327812 */ /* 0x000fe200078ef812 */
[----:B------:R-:W-:Y:S01]  /*2f10*/  USHF.L.U32 UR33, UR34, 0x6, URZ ;  /* 0x0000000622217899 */ /* 0x000fe2000800063f */
[----:B------:R-:W-:-:S02]  /*2f20*/  LOP3.LUT R24, R87, 0x28, RZ, 0xfc, !PT ;  /* 0x0000002857187812 */ /* 0x000fc400078efcff */
[C---:B------:R-:W-:Y:S02]  /*2f30*/  LOP3.LUT R25, R87.reuse, 0x2c, RZ, 0xfc, !PT ;  /* 0x0000002c57197812 */ /* 0x040fe400078efcff */
[C---:B------:R-:W-:Y:S01]  /*2f40*/  LOP3.LUT R26, R87.reuse, 0x30, RZ, 0xfc, !PT ;  /* 0x00000030571a7812 */ /* 0x040fe200078efcff */
[----:B------:R-:W-:Y:S01]  /*2f50*/  IMAD R65, R24, UR34, RZ ;  /* 0x0000002218417c24 */ /* 0x000fe2000f8e02ff */
[----:B------:R-:W-:Y:S01]  /*2f60*/  LOP3.LUT R27, R87, 0x34, RZ, 0xfc, !PT ;  /* 0x00000034571b7812 */ /* 0x000fe200078efcff */
[----:B------:R-:W-:Y:S01]  /*2f70*/  IMAD R63, R25, UR34, RZ ;  /* 0x00000022193f7c24 */ /* 0x000fe2000f8e02ff */
[----:B------:R-:W-:Y:S01]  /*2f80*/  LEA.HI R49, R23, 0x3c, RZ, 0x1c ;  /* 0x0000003c17317811 */ /* 0x000fe200078fe0ff */
[----:B------:R-:W-:Y:S01]  /*2f90*/  IMAD R61, R26, UR34, RZ ;  /* 0x000000221a3d7c24 */ /* 0x000fe2000f8e02ff */
[----:B------:R-:W-:Y:S02]  /*2fa0*/  R2UR UR29, R39 ;  /* 0x00000000271d72ca */ /* 0x000fe400000e0000 */
[----:B------:R-:W-:-:S02]  /*2fb0*/  CS2R R38, SRZ ;  /* 0x0000000000267805 */ /* 0x000fc4000001ff00 */
[----:B------:R-:W-:Y:S01]  /*2fc0*/  R2UR UR36, R37 ;  /* 0x00000000252472ca */ /* 0x000fe200000e0000 */
[----:B------:R-:W-:Y:S01]  /*2fd0*/  IMAD R53, R49, UR34, RZ ;  /* 0x0000002231357c24 */ /* 0x000fe2000f8e02ff */
[----:B------:R-:W-:Y:S02]  /*2fe0*/  R2UR UR37, R36 ;  /* 0x00000000242572ca */ /* 0x000fe400000e0000 */
[----:B------:R-:W-:Y:S02]  /*2ff0*/  CS2R R36, SRZ ;  /* 0x0000000000247805 */ /* 0x000fe4000001ff00 */
[----:B------:R-:W-:Y:S01]  /*3000*/  LOP3.LUT R18, R18, 0x40, RZ, 0xc0, !PT ;  /* 0x0000004012127812 */ /* 0x000fe200078ec0ff */
[----:B------:R-:W-:Y:S01]  /*3010*/  IMAD R59, R27, UR34, RZ ;  /* 0x000000221b3b7c24 */ /* 0x000fe2000f8e02ff */
[----:B------:R-:W-:Y:S01]  /*3020*/  SHF.R.S32.HI R60, RZ, 0x1f, R51 ;  /* 0x0000001fff3c7819 */ /* 0x000fe20000011433 */
[----:B------:R-:W-:Y:S01]  /*3030*/  USHF.R.S32.HI UR34, URZ, 0x1f, UR35 ;  /* 0x0000001f3f227899 */ /* 0x000fe20008011423 */
[----:B------:R-:W-:-:S11]  /*3040*/  LOP3.LUT R62, R50, 0x8, RZ, 0x3c, !PT ;  /* 0x00000008323e7812 */ /* 0x000fd600078e3cff */
.L_x_2:
[----:B------:R-:W-:Y:S02]  /*3050*/  ISETP.GE.AND P1, PT, R87, UR5, PT ;  /* 0x0000000557007c0c */ /* 0x000fe4000bf26270 */
[C---:B------:R-:W-:Y:S02]  /*3060*/  IADD3 R32, P0, R55.reuse, R8, RZ ;  /* 0x0000000837207210 */ /* 0x040fe40007f1e0ff */
[----:B------:R-:W-:Y:S02]  /*3070*/  PRMT R43, RZ, 0x7610, R43 ;  /* 0x00007610ff2b7816 */ /* 0x000fe4000000002b */
[----:B------:R-:W-:Y:S02]  /*3080*/  LEA.HI.X.SX32 R33, R55, R0, 0x1, P0 ;  /* 0x0000000037217211 */ /* 0x000fe400000f0eff */
[----:B------:R-:W-:Y:S02]  /*3090*/  ISETP.GE.AND P0, PT, R80, UR5, PT ;  /* 0x0000000550007c0c */ /* 0x000fe4000bf06270 */
[----:B------:R-:W-:-:S02]  /*30a0*/  IADD3 R30, P2, R81, R8, RZ ;  /* 0x00000008511e7210 */ /* 0x000fc40007f5e0ff */
[----:B------:R-:W-:Y:S01]  /*30b0*/  ISETP.GE.AND P3, PT, R82, UR5, PT ;  /* 0x0000000552007c0c */ /* 0x000fe2000bf66270 */
[----:B------:R0:W2:Y:S01]  /*30c0*/  @!P1 LDG.E.U8 R43, desc[UR30][R32.64] ;  /* 0x0000001e202b9981 */ /* 0x0000a2000c1e1100 */
[----:B------:R-:W-:Y:S02]  /*30d0*/  IADD3 R28, P1, R79, R8, RZ ;  /* 0x000000084f1c7210 */ /* 0x000fe40007f3e0ff */
[-C--:B------:R-:W-:Y:S02]  /*30e0*/  LEA.HI.X.SX32 R31, R81, R0.reuse, 0x1, P2 ;  /* 0x00000000511f7211 */ /* 0x080fe400010f0eff */
[----:B------:R-:W-:Y:S02]  /*30f0*/  ISETP.GE.AND P2, PT, R78, UR5, PT ;  /* 0x000000054e007c0c */ /* 0x000fe4000bf46270 */
[----:B------:R-:W-:Y:S02]  /*3100*/  PRMT R89, RZ, 0x7610, R89 ;  /* 0x00007610ff597816 */ /* 0x000fe40000000059 */
[----:B------:R-:W-:-:S02]  /*3110*/  LEA.HI.X.SX32 R29, R79, R0, 0x1, P1 ;  /* 0x000000004f1d7211 */ /* 0x000fc400008f0eff */
[C---:B------:R-:W-:Y:S02]  /*3120*/  IADD3 R34, P4, R77.reuse, R8, RZ ;  /* 0x000000084d227210 */ /* 0x040fe40007f9e0ff */
[----:B------:R-:W-:Y:S01]  /*3130*/  PRMT R85, RZ, 0x7610, R85 ;  /* 0x00007610ff557816 */ /* 0x000fe20000000055 */
[----:B------:R-:W3:Y:S01]  /*3140*/  @!P0 LDG.E.U8 R89, desc[UR30][R28.64] ;  /* 0x0000001e1c598981 */ /* 0x000ee2000c1e1100 */
[----:B------:R-:W-:Y:S02]  /*3150*/  PRMT R91, RZ, 0x7610, R91 ;  /* 0x00007610ff5b7816 */ /* 0x000fe4000000005b */
[----:B------:R-:W-:Y:S02]  /*3160*/  LEA.HI.X.SX32 R35, R77, R0, 0x1, P4 ;  /* 0x000000004d237211 */ /* 0x000fe400020f0eff */
[----:B------:R-:W-:Y:S01]  /*3170*/  ISETP.GE.AND P0, PT, R74, UR5, PT ;  /* 0x000000054a007c0c */ /* 0x000fe2000bf06270 */
[----:B------:R1:W4:Y:S01]  /*3180*/  @!P3 LDG.E.U8 R85, desc[UR30][R30.64] ;  /* 0x0000001e1e55b981 */ /* 0x000322000c1e1100 */
[----:B------:R-:W-:-:S02]  /*3190*/  ISETP.GE.AND P1, PT, R76, UR5, PT ;  /* 0x000000054c007c0c */ /* 0x000fc4000bf26270 */
[-C--:B0-----:R-:W-:Y:S01]  /*31a0*/  IADD3 R32, P3, R75, R8.reuse, RZ ;  /* 0x000000084b207210 */ /* 0x081fe20007f7e0ff */
[----:B------:R0:W5:Y:S01]  /*31b0*/  @!P2 LDG.E.U8 R91, desc[UR30][R34.64] ;  /* 0x0000001e225ba981 */ /* 0x000162000c1e1100 */
[----:B------:R-:W-:Y:S02]  /*31c0*/  ISETP.GE.AND P2, PT, R72, UR5, PT ;  /* 0x0000000548007c0c */ /* 0x000fe4000bf46270 */
[----:B------:R-:W-:Y:S02]  /*31d0*/  PRMT R95, RZ, 0x7610, R95 ;  /* 0x00007610ff5f7816 */ /* 0x000fe4000000005f */
[----:B-1----:R-:W-:Y:S02]  /*31e0*/  IADD3 R30, P4, R73, R8, RZ ;  /* 0x00000008491e7210 */ /* 0x002fe40007f9e0ff */
[----:B------:R-:W-:Y:S02]  /*31f0*/  PRMT R93, RZ, 0x7610, R93 ;  /* 0x00007610ff5d7816 */ /* 0x000fe4000000005d */
[----:B------:R-:W-:-:S02]  /*3200*/  LEA.HI.X.SX32 R33, R75, R0, 0x1, P3 ;  /* 0x000000004b217211 */ /* 0x000fc400018f0eff */
[----:B------:R-:W-:Y:S02]  /*3210*/  LEA.HI.X.SX32 R31, R73, R0, 0x1, P4 ;  /* 0x00000000491f7211 */ /* 0x000fe400020f0eff */
[C---:B------:R-:W-:Y:S01]  /*3220*/  IADD3 R28, P3, R71.reuse, R8, RZ ;  /* 0x00000008471c7210 */ /* 0x040fe20007f7e0ff */
[----:B------:R1:W3:Y:S01]  /*3230*/  @!P1 LDG.E.U8 R93, desc[UR30][R32.64] ;  /* 0x0000001e205d9981 */ /* 0x0002e2000c1e1100 */
[----:B------:R-:W-:Y:S02]  /*3240*/  PRMT R97, RZ, 0x7610, R97 ;  /* 0x00007610ff617816 */ /* 0x000fe40000000061 */
[----:B------:R-:W-:Y:S01]  /*3250*/  LEA.HI.X.SX32 R29, R71, R0, 0x1, P3 ;  /* 0x00000000471d7211 */ /* 0x000fe200018f0eff */
[----:B------:R1:W5:Y:S01]  /*3260*/  @!P0 LDG.E.U8 R95, desc[UR30][R30.64] ;  /* 0x0000001e1e5f8981 */ /* 0x000362000c1e1100 */
[----:B------:R-:W-:Y:S02]  /*3270*/  ISETP.GE.AND P0, PT, R66, UR5, PT ;  /* 0x0000000542007c0c */ /* 0x000fe4000bf06270 */
[----:B------:R-:W-:Y:S01]  /*3280*/  ISETP.GE.AND P1, PT, R70, UR5, PT ;  /* 0x0000000546007c0c */ /* 0x000fe2000bf26270 */
[----:B------:R1:W5:Y:S01]  /*3290*/  @!P2 LDG.E.U8 R97, desc[UR30][R28.64] ;  /* 0x0000001e1c61a981 */ /* 0x000362000c1e1100 */
[----:B0-----:R-:W-:-:S02]  /*32a0*/  IADD3 R34, P4, R69, R8, RZ ;  /* 0x0000000845227210 */ /* 0x001fc40007f9e0ff */
[----:B-1----:R-:W-:Y:S02]  /*32b0*/  IADD3 R32, P3, R83, R8, RZ ;  /* 0x0000000853207210 */ /* 0x002fe40007f7e0ff */
[----:B------:R-:W-:Y:S02]  /*32c0*/  ISETP.GE.AND P2, PT, R64, UR5, PT ;  /* 0x0000000540007c0c */ /* 0x000fe4000bf46270 */
[----:B------:R-:W-:Y:S02]  /*32d0*/  PRMT R101, RZ, 0x7610, R101 ;  /* 0x00007610ff657816 */ /* 0x000fe40000000065 */
[-C--:B------:R-:W-:Y:S02]  /*32e0*/  LEA.HI.X.SX32 R35, R69, R0.reuse, 0x1, P4 ;  /* 0x0000000045237211 */ /* 0x080fe400020f0eff */
[----:B------:R-:W-:Y:S02]  /*32f0*/  PRMT R99, RZ, 0x7610, R99 ;  /* 0x00007610ff637816 */ /* 0x000fe40000000063 */
[----:B------:R-:W-:-:S02]  /*3300*/  LEA.HI.X.SX32 R33, R83, R0, 0x1, P3 ;  /* 0x0000000053217211 */ /* 0x000fc400018f0eff */
[C---:B------:R-:W-:Y:S02]  /*3310*/  IADD3 R30, P4, R67.reuse, R8, RZ ;  /* 0x00000008431e7210 */ /* 0x040fe40007f9e0ff */
[----:B------:R-:W-:Y:S01]  /*3320*/  PRMT R103, RZ, 0x7610, R103 ;  /* 0x00007610ff677816 */ /* 0x000fe20000000067 */
[----:B------:R-:W5:Y:S01]  /*3330*/  @!P0 LDG.E.U8 R101, desc[UR30][R32.64] ;  /* 0x0000001e20658981 */ /* 0x000f62000c1e1100 */
[----:B------:R-:W-:Y:S02]  /*3340*/  LEA.HI.X.SX32 R31, R67, R0, 0x1, P4 ;  /* 0x00000000431f7211 */ /* 0x000fe400020f0eff */
[----:B------:R-:W-:Y:S01]  /*3350*/  ISETP.GE.AND P0, PT, R26, UR5, PT ;  /* 0x000000051a007c0c */ /* 0x000fe2000bf06270 */
[----:B------:R0:W5:Y:S01]  /*3360*/  @!P1 LDG.E.U8 R99, desc[UR30][R34.64] ;  /* 0x0000001e22639981 */ /* 0x000162000c1e1100 */
[----:B------:R-:W-:Y:S02]  /*3370*/  ISETP.GE.AND P1, PT, R24, UR5, PT ;  /* 0x0000000518007c0c */ /* 0x000fe4000bf26270 */
[-C--:B------:R-:W-:Y:S01]  /*3380*/  IADD3 R28, P3, R65, R8.reuse, RZ ;  /* 0x00000008411c7210 */ /* 0x080fe20007f7e0ff */
[----:B------:R1:W5:Y:S01]  /*3390*/  @!P2 LDG.E.U8 R103, desc[UR30][R30.64] ;  /* 0x0000001e1e67a981 */ /* 0x000362000c1e1100 */
[----:B------:R-:W-:-:S02]  /*33a0*/  IADD3 R40, P4, R61, R8, RZ ;  /* 0x000000083d287210 */ /* 0x000fc40007f9e0ff */
[----:B------:R-:W-:Y:S02]  /*33b0*/  ISETP.GE.AND P2, PT, R27, UR5, PT ;  /* 0x000000051b007c0c */ /* 0x000fe4000bf46270 */
[----:B------:R-:W-:Y:S02]  /*33c0*/  PRMT R109, RZ, 0x7610, R109 ;  /* 0x00007610ff6d7816 */ /* 0x000fe4000000006d */
[----:B------:R-:W-:Y:S02]  /*33d0*/  PRMT R105, RZ, 0x7610, R105 ;  /* 0x00007610ff697816 */ /* 0x000fe40000000069 */
[-C--:B------:R-:W-:Y:S02]  /*33e0*/  LEA.HI.X.SX32 R29, R65, R0.reuse, 0x1, P3 ;  /* 0x00000000411d7211 */ /* 0x080fe400018f0eff */
[----:B------:R-:W-:Y:S02]  /*33f0*/  LEA.HI.X.SX32 R41, R61, R0, 0x1, P4 ;  /* 0x000000003d297211 */ /* 0x000fe400020f0eff */
[----:B0-----:R-:W-:Y:S01]  /*3400*/  IADD3 R34, P3, R59, R8, RZ ;  /* 0x000000083b227210 */ /* 0x001fe20007f7e0ff */
[----:B------:R0:W5:Y:S01]  /*3410*/  @!P1 LDG.E.U8 R105, desc[UR30][R28.64] ;  /* 0x0000001e1c699981 */ /* 0x000162000c1e1100 */
[----:B------:R-:W-:-:S02]  /*3420*/  PRMT R111, RZ, 0x7610, R111 ;  /* 0x00007610ff6f7816 */ /* 0x000fc4000000006f */
[----:B------:R-:W-:Y:S01]  /*3430*/  LEA.HI.X.SX32 R35, R59, R0, 0x1, P3 ;  /* 0x000000003b237211 */ /* 0x000fe200018f0eff */
[----:B------:R-:W5:Y:S01]  /*3440*/  @!P0 LDG.E.U8 R109, desc[UR30][R40.64] ;  /* 0x0000001e286d8981 */ /* 0x000f62000c1e1100 */
[----:B------:R-:W-:Y:S02]  /*3450*/  IADD3 R32, P0, R63, R8, RZ ;  /* 0x000000083f207210 */ /* 0x000fe40007f1e0ff */
[----:B------:R-:W-:Y:S01]  /*3460*/  ISETP.GE.AND P1, PT, R25, UR5, PT ;  /* 0x0000000519007c0c */ /* 0x000fe2000bf26270 */
[----:B------:R-:W5:Y:S01]  /*3470*/  @!P2 LDG.E.U8 R111, desc[UR30][R34.64] ;  /* 0x0000001e226fa981 */ /* 0x000f62000c1e1100 */
[----:B------:R-:W-:Y:S02]  /*3480*/  ISETP.GE.AND P3, PT, R48, UR5, PT ;  /* 0x0000000530007c0c */ /* 0x000fe4000bf66270 */
[----:B------:R-:W-:Y:S02]  /*3490*/  ISETP.GE.AND P4, PT, R49, UR5, PT ;  /* 0x0000000531007c0c */ /* 0x000fe4000bf86270 */
[----:B------:R-:W-:-:S02]  /*34a0*/  LEA.HI.X.SX32 R33, R63, R0, 0x1, P0 ;  /* 0x000000003f217211 */ /* 0x000fc400000f0eff */
[-C--:B-1----:R-:W-:Y:S02]  /*34b0*/  IADD3 R30, P2, R57, R8.reuse, RZ ;  /* 0x00000008391e7210 */ /* 0x082fe40007f5e0ff */
[----:B0-----:R-:W-:Y:S02]  /*34c0*/  IADD3 R28, P0, R53, R8, RZ ;  /* 0x00000008351c7210 */ /* 0x001fe40007f1e0ff */
[----:B------:R-:W-:Y:S02]  /*34d0*/  PRMT R107, RZ, 0x7610, R107 ;  /* 0x00007610ff6b7816 */ /* 0x000fe4000000006b */
[----:B------:R-:W-:Y:S02]  /*34e0*/  PRMT R113, RZ, 0x7610, R113 ;  /* 0x00007610ff717816 */ /* 0x000fe40000000071 */
[----:B------:R-:W-:Y:S02]  /*34f0*/  PRMT R115, RZ, 0x7610, R115 ;  /* 0x00007610ff737816 */ /* 0x000fe40000000073 */
[-C--:B------:R-:W-:Y:S01]  /*3500*/  LEA.HI.X.SX32 R31, R57, R0.reuse, 0x1, P2 ;  /* 0x00000000391f7211 */ /* 0x080fe200010f0eff */
[----:B------:R-:W5:Y:S01]  /*3510*/  @!P1 LDG.E.U8 R107, desc[UR30][R32.64] ;  /* 0x0000001e206b9981 */ /* 0x000f62000c1e1100 */
[----:B------:R-:W-:-:S03]  /*3520*/  LEA.HI.X.SX32 R29, R53, R0, 0x1, P0 ;  /* 0x00000000351d7211 */ /* 0x000fc600000f0eff */
[----:B------:R0:W5:Y:S04]  /*3530*/  @!P3 LDG.E.U8 R113, desc[UR30][R30.64] ;  /* 0x0000001e1e71b981 */ /* 0x000168000c1e1100 */
[----:B------:R1:W5:Y:S01]  /*3540*/  @!P4 LDG.E.U8 R115, desc[UR30][R28.64] ;  /* 0x0000001e1c73c981 */ /* 0x000362000c1e1100 */
[----:B------:R-:W-:Y:S01]  /*3550*/  BAR.SYNC.DEFER_BLOCKING 0x0 ;  /* 0x0000000000007b1d */ /* 0x000fe20000010000 */
[----:B------:R-:W-:Y:S02]  /*3560*/  ISETP.GE.AND P0, PT, R68, UR5, PT ;  /* 0x0000000544007c0c */ /* 0x000fe4000bf06270 */
[C---:B------:R-:W-:Y:S02]  /*3570*/  IADD3 R84, P1, R51.reuse, R15, RZ ;  /* 0x0000000f33547210 */ /* 0x040fe40007f3e0ff */
[----:B0-----:R-:W-:-:S02]  /*3580*/  IADD3 R30, P2, R51, R14, RZ ;  /* 0x0000000e331e7210 */ /* 0x001fc40007f5e0ff */
[----:B------:R-:W-:Y:S02]  /*3590*/  PRMT R114, RZ, 0x7610, R114 ;  /* 0x00007610ff727816 */ /* 0x000fe40000000072 */
[C---:B------:R-:W-:Y:S01]  /*35a0*/  IADD3 R42, P3, R51.reuse, UR8, RZ ;  /* 0x00000008332a7c10 */ /* 0x040fe2000ff7e0ff */
[----:B------:R-:W-:Y:S01]  /*35b0*/  IMAD.X R31, R60, 0x1, R6, P2 ;  /* 0x000000013c1f7824 */ /* 0x000fe200010e0606 */
[----:B------:R-:W-:Y:S02]  /*35c0*/  IADD3 R34, P2, R51, UR7, RZ ;  /* 0x0000000733227c10 */ /* 0x000fe4000ff5e0ff */
[----:B------:R-:W-:Y:S02]  /*35d0*/  PRMT R41, RZ, 0x7610, R41 ;  /* 0x00007610ff297816 */ /* 0x000fe40000000029 */
[----:B------:R-:W-:Y:S02]  /*35e0*/  PRMT R118, RZ, 0x7610, R118 ;  /* 0x00007610ff767816 */ /* 0x000fe40000000076 */
[----:B-1----:R-:W-:-:S02]  /*35f0*/  PRMT R28, RZ, 0x7610, R28 ;  /* 0x00007610ff1c7816 */ /* 0x002fc4000000001c */
[----:B------:R-:W-:Y:S02]  /*3600*/  IADD3.X R35, R60, UR38, RZ, P2, !PT ;  /* 0x000000263c237c10 */ /* 0x000fe400097fe4ff */
[----:B------:R-:W-:Y:S02]  /*3610*/  IADD3 R88, P2, R51, UR10, RZ ;  /* 0x0000000a33587c10 */ /* 0x000fe4000ff5e0ff */
[----:B------:R-:W-:Y:S02]  /*3620*/  PRMT R119, RZ, 0x7610, R119 ;  /* 0x00007610ff777816 */ /* 0x000fe40000000077 */
[----:B------:R-:W-:Y:S02]  /*3630*/  PRMT R125, RZ, 0x7610, R125 ;  /* 0x00007610ff7d7816 */ /* 0x000fe4000000007d */
[----:B------:R-:W-:Y:S02]  /*3640*/  PRMT R123, RZ, 0x7610, R123 ;  /* 0x00007610ff7b7816 */ /* 0x000fe4000000007b */
[----:B------:R-:W-:-:S02]  /*3650*/  PRMT R112, RZ, 0x7610, R112 ;  /* 0x00007610ff707816 */ /* 0x000fc40000000070 */
[----:B------:R-:W-:Y:S02]  /*3660*/  PRMT R29, RZ, 0x7610, R29 ;  /* 0x00007610ff1d7816 */ /* 0x000fe4000000001d */
[----:B------:R-:W-:Y:S02]  /*3670*/  PRMT R117, RZ, 0x7610, R117 ;  /* 0x00007610ff757816 */ /* 0x000fe40000000075 */
        /* <DEDUP_REMOVED lines=16> */
[----:B------:R-:W-:Y:S01]  /*3780*/  PRMT R124, RZ, 0x7610, R124 ;  /* 0x00007610ff7c7816 */ /* 0x000fe2000000007c */
[----:B--2---:R-:W-:Y:S04]  /*3790*/  STS.U8 [R68+UR4], R43 ;  /* 0x0000002b44007988 */ /* 0x004fe80008000004 */
[----:B----4-:R0:W-:Y:S04]  /*37a0*/  STS.U8 [R68+UR4+0x40], R85 ;  /* 0x0000405544007988 */ /* 0x0101e80008000004 */
[----:B---3--:R-:W-:Y:S04]  /*37b0*/  STS.U8 [R68+UR4+0x100], R93 ;  /* 0x0001005d44007988 */ /* 0x008fe80008000004 */
[----:B-----5:R-:W-:Y:S01]  /*37c0*/  STS.U8 [R68+UR4+0x140], R95 ;  /* 0x0001405f44007988 */ /* 0x020fe20008000004 */
[----:B0-----:R-:W-:-:S03]  /*37d0*/  IMAD.X R85, R60, 0x1, R7, P1 ;  /* 0x000000013c557824 */ /* 0x001fc600008e0607 */
[----:B------:R-:W-:Y:S04]  /*37e0*/  STS.U8 [R68+UR4+0x200], R101 ;  /* 0x0002006544007988 */ /* 0x000fe80008000004 */
[----:B------:R-:W-:Y:S04]  /*37f0*/  STS.U8 [R68+UR4+0x240], R103 ;  /* 0x0002406744007988 */ /* 0x000fe80008000004 */
[----:B------:R-:W-:Y:S04]  /*3800*/  STS.U8 [R68+UR4+0x300], R109 ;  /* 0x0003006d44007988 */ /* 0x000fe80008000004 */
[----:B------:R-:W-:Y:S04]  /*3810*/  STS.U8 [R68+UR4+0x340], R111 ;  /* 0x0003406f44007988 */ /* 0x000fe80008000004 */
[----:B------:R0:W-:Y:S04]  /*3820*/  STS.U8 [R52+UR4+0x80], R89 ;  /* 0x0000805934007988 */ /* 0x0001e80008000004 */
[----:B------:R1:W-:Y:S04]  /*3830*/  STS.U8 [R52+UR4+0xc0], R91 ;  /* 0x0000c05b34007988 */ /* 0x0003e80008000004 */
[----:B------:R-:W-:Y:S04]  /*3840*/  STS.U8 [R52+UR4+0x180], R97 ;  /* 0x0001806134007988 */ /* 0x000fe80008000004 */
[----:B------:R-:W-:Y:S04]  /*3850*/  STS.U8 [R52+UR4+0x1c0], R99 ;  /* 0x0001c06334007988 */ /* 0x000fe80008000004 */
[----:B------:R-:W-:Y:S04]  /*3860*/  STS.U8 [R52+UR4+0x280], R105 ;  /* 0x0002806934007988 */ /* 0x000fe80008000004 */
[----:B------:R-:W-:Y:S04]  /*3870*/  STS.U8 [R52+UR4+0x2c0], R107 ;  /* 0x0002c06b34007988 */ /* 0x000fe80008000004 */
[----:B------:R-:W-:Y:S04]  /*3880*/  STS.U8 [R52+UR4+0x380], R113 ;  /* 0x0003807134007988 */ /* 0x000fe80008000004 */
[----:B------:R2:W-:Y:S01]  /*3890*/  STS.U8 [R52+UR4+0x3c0], R115 ;  /* 0x0003c07334007988 */ /* 0x0005e20008000004 */
[----:B------:R-:W-:Y:S01]  /*38a0*/  BAR.SYNC.DEFER_BLOCKING 0x0 ;  /* 0x0000000000007b1d */ /* 0x000fe20000010000 */
[----:B------:R-:W-:-:S02]  /*38b0*/  IADD3 R32, P1, R51, UR6, RZ ;  /* 0x0000000633207c10 */ /* 0x000fc4000ff3e0ff */
[C---:B------:R-:W-:Y:S02]  /*38c0*/  IADD3.X R43, R60.reuse, UR39, RZ, P3, !PT ;  /* 0x000000273c2b7c10 */ /* 0x040fe40009ffe4ff */
[C---:B------:R-:W-:Y:S02]  /*38d0*/  IADD3.X R33, R60.reuse, UR37, RZ, P1, !PT ;  /* 0x000000253c217c10 */ /* 0x040fe40008ffe4ff */
[C---:B------:R-:W-:Y:S02]  /*38e0*/  IADD3 R90, P3, R51.reuse, UR12, RZ ;  /* 0x0000000c335a7c10 */ /* 0x040fe4000ff7e0ff */
[C---:B0-----:R-:W-:Y:S02]  /*38f0*/  IADD3.X R89, R60.reuse, UR41, RZ, P2, !PT ;  /* 0x000000293c597c10 */ /* 0x041fe400097fe4ff */
[----:B-1----:R-:W-:Y:S02]  /*3900*/  IADD3.X R91, R60, UR43, RZ, P3, !PT ;  /* 0x0000002b3c5b7c10 */ /* 0x002fe40009ffe4ff */
[----:B------:R-:W-:-:S02]  /*3910*/  IADD3 R92, P3, R51, UR15, RZ ;  /* 0x0000000f335c7c10 */ /* 0x000fc4000ff7e0ff */
[----:B--2---:R-:W-:Y:S01]  /*3920*/  PRMT R115, RZ, 0x7610, R115 ;  /* 0x00007610ff737816 */ /* 0x004fe20000000073 */
[----:B------:R0:W2:Y:S04]  /*3930*/  @!P0 LDG.E.U8 R114, desc[UR30][R84.64] ;  /* 0x0000001e54728981 */ /* 0x0000a8000c1e1100 */
[----:B------:R1:W3:Y:S04]  /*3940*/  @!P0 LDG.E.U8 R41, desc[UR30][R30.64] ;  /* 0x0000001e1e298981 */ /* 0x0002e8000c1e1100 */
[----:B------:R4:W5:Y:S01]  /*3950*/  @!P0 LDG.E.U8 R118, desc[UR30][R32.64] ;  /* 0x0000001e20768981 */ /* 0x000962000c1e1100 */
[----:B0-----:R-:W-:-:S03]  /*3960*/  IADD3 R84, P1, R51, UR9, RZ ;  /* 0x0000000933547c10 */ /* 0x001fc6000ff3e0ff */
[----:B------:R0:W2:Y:S01]  /*3970*/  @!P0 LDG.E.U8 R28, desc[UR30][R34.64] ;  /* 0x0000001e221c8981 */ /* 0x0000a2000c1e1100 */
[C---:B------:R-:W-:Y:S02]  /*3980*/  IADD3.X R85, R60.reuse, UR40, RZ, P1, !PT ;  /* 0x000000283c557c10 */ /* 0x040fe40008ffe4ff */
[----:B-1----:R-:W-:Y:S01]  /*3990*/  PRMT R30, RZ, 0x7610, R30 ;  /* 0x00007610ff1e7816 */ /* 0x002fe2000000001e */
[----:B------:R1:W3:Y:S01]  /*39a0*/  @!P0 LDG.E.U8 R119, desc[UR30][R42.64] ;  /* 0x0000001e2a778981 */ /* 0x0002e2000c1e1100 */
[C---:B----4-:R-:W-:Y:S02]  /*39b0*/  IADD3 R32, P1, R51.reuse, UR13, RZ ;  /* 0x0000000d33207c10 */ /* 0x050fe4000ff3e0ff */
[C---:B------:R-:W-:Y:S01]  /*39c0*/  IADD3.X R93, R60.reuse, UR46, RZ, P3, !PT ;  /* 0x0000002e3c5d7c10 */ /* 0x040fe20009ffe4ff */
[----:B------:R4:W5:Y:S01]  /*39d0*/  @!P0 LDG.E.U8 R125, desc[UR30][R84.64] ;  /* 0x0000001e547d8981 */ /* 0x000962000c1e1100 */
[----:B0-----:R-:W-:Y:S02]  /*39e0*/  IADD3 R34, P2, R51, UR14, RZ ;  /* 0x0000000e33227c10 */ /* 0x001fe4000ff5e0ff */
[C---:B------:R-:W-:Y:S01]  /*39f0*/  IADD3.X R33, R60.reuse, UR44, RZ, P1, !PT ;  /* 0x0000002c3c217c10 */ /* 0x040fe20008ffe4ff */
[----:B------:R0:W2:Y:S01]  /*3a00*/  @!P0 LDG.E.U8 R123, desc[UR30][R90.64] ;  /* 0x0000001e5a7b8981 */ /* 0x0000a2000c1e1100 */
[----:B------:R-:W-:-:S02]  /*3a10*/  IADD3.X R35, R60, UR45, RZ, P2, !PT ;  /* 0x0000002d3c237c10 */ /* 0x000fc400097fe4ff */
[----:B-1----:R-:W-:Y:S01]  /*3a20*/  PRMT R42, RZ, 0x7610, R42 ;  /* 0x00007610ff2a7816 */ /* 0x002fe2000000002a */
[----:B------:R1:W3:Y:S01]  /*3a30*/  @!P0 LDG.E.U8 R30, desc[UR30][R88.64] ;  /* 0x0000001e581e8981 */ /* 0x0002e2000c1e1100 */
[C---:B----4-:R-:W-:Y:S02]  /*3a40*/  IADD3 R84, P1, R51.reuse, UR16, RZ ;  /* 0x0000001033547c10 */ /* 0x050fe4000ff3e0ff */
[----:B------:R-:W-:Y:S01]  /*3a50*/  PRMT R31, RZ, 0x7610, R31 ;  /* 0x00007610ff1f7816 */ /* 0x000fe2000000001f */
[----:B------:R4:W2:Y:S01]  /*3a60*/  @!P0 LDG.E.U8 R115, desc[UR30][R32.64] ;  /* 0x0000001e20738981 */ /* 0x0008a2000c1e1100 */
[C---:B0-----:R-:W-:Y:S02]  /*3a70*/  IADD3 R90, P3, R51.reuse, UR18, RZ ;  /* 0x00000012335a7c10 */ /* 0x041fe4000ff7e0ff */
[----:B------:R-:W-:Y:S01]  /*3a80*/  PRMT R43, RZ, 0x7610, R43 ;  /* 0x00007610ff2b7816 */ /* 0x000fe2000000002b */
[----:B------:R0:W2:Y:S01]  /*3a90*/  @!P0 LDG.E.U8 R112, desc[UR30][R92.64] ;  /* 0x0000001e5c708981 */ /* 0x0000a2000c1e1100 */
[----:B-1----:R-:W-:-:S02]  /*3aa0*/  IADD3 R88, P2, R51, UR17, RZ ;  /* 0x0000001133587c10 */ /* 0x002fc4000ff5e0ff */
[C---:B------:R-:W-:Y:S01]  /*3ab0*/  IADD3.X R85, R60.reuse, UR47, RZ, P1, !PT ;  /* 0x0000002f3c557c10 */ /* 0x040fe20008ffe4ff */
[----:B------:R1:W2:Y:S01]  /*3ac0*/  @!P0 LDG.E.U8 R42, desc[UR30][R34.64] ;  /* 0x0000001e222a8981 */ /* 0x0002a2000c1e1100 */
[C---:B------:R-:W-:Y:S02]  /*3ad0*/  IADD3.X R91, R60.reuse, UR49, RZ, P3, !PT ;  /* 0x000000313c5b7c10 */ /* 0x040fe40009ffe4ff */
[----:B------:R-:W-:Y:S01]  /*3ae0*/  IADD3.X R89, R60, UR48, RZ, P2, !PT ;  /* 0x000000303c597c10 */ /* 0x000fe200097fe4ff */
[----:B------:R1:W2:Y:S01]  /*3af0*/  @!P0 LDG.E.U8 R29, desc[UR30][R84.64] ;  /* 0x0000001e541d8981 */ /* 0x0002a2000c1e1100 */
[C---:B----4-:R-:W-:Y:S02]  /*3b00*/  IADD3 R32, P1, R51.reuse, UR20, RZ ;  /* 0x0000001433207c10 */ /* 0x050fe4000ff3e0ff */
[C---:B0-----:R-:W-:Y:S01]  /*3b10*/  IADD3 R92, P3, R51.reuse, UR22, RZ ;  /* 0x00000016335c7c10 */ /* 0x041fe2000ff7e0ff */
[----:B------:R0:W4:Y:S01]  /*3b20*/  @!P0 LDG.E.U8 R31, desc[UR30][R90.64] ;  /* 0x0000001e5a1f8981 */ /* 0x000122000c1e1100 */
[----:B-1----:R-:W-:-:S02]  /*3b30*/  IADD3 R34, P2, R51, UR21, RZ ;  /* 0x0000001533227c10 */ /* 0x002fc4000ff5e0ff */
[C---:B------:R-:W-:Y:S01]  /*3b40*/  IADD3.X R33, R60.reuse, UR51, RZ, P1, !PT ;  /* 0x000000333c217c10 */ /* 0x040fe20008ffe4ff */
[----:B------:R1:W2:Y:S01]  /*3b50*/  @!P0 LDG.E.U8 R43, desc[UR30][R88.64] ;  /* 0x0000001e582b8981 */ /* 0x0002a2000c1e1100 */
[C---:B------:R-:W-:Y:S02]  /*3b60*/  IADD3.X R93, R60.reuse, UR53, RZ, P3, !PT ;  /* 0x000000353c5d7c10 */ /* 0x040fe40009ffe4ff */
[----:B------:R-:W-:Y:S01]  /*3b70*/  IADD3.X R35, R60, UR52, RZ, P2, !PT ;  /* 0x000000343c237c10 */ /* 0x000fe200097fe4ff */
[----:B------:R1:W2:Y:S01]  /*3b80*/  @!P0 LDG.E.U8 R117, desc[UR30][R32.64] ;  /* 0x0000001e20758981 */ /* 0x0002a2000c1e1100 */
[C---:B------:R-:W-:Y:S02]  /*3b90*/  IADD3 R84, P1, R51.reuse, UR23, RZ ;  /* 0x0000001733547c10 */ /* 0x040fe4000ff3e0ff */
[C---:B0-----:R-:W-:Y:S01]  /*3ba0*/  IADD3 R90, P3, R51.reuse, UR25, RZ ;  /* 0x00000019335a7c10 */ /* 0x041fe2000ff7e0ff */
[----:B------:R0:W2:Y:S01]  /*3bb0*/  @!P0 LDG.E.U8 R121, desc[UR30][R92.64] ;  /* 0x0000001e5c798981 */ /* 0x0000a2000c1e1100 */
[----:B-1----:R-:W-:-:S02]  /*3bc0*/  IADD3 R88, P2, R51, UR24, RZ ;  /* 0x0000001833587c10 */ /* 0x002fc4000ff5e0ff */
[C---:B------:R-:W-:Y:S01]  /*3bd0*/  IADD3.X R85, R60.reuse, UR54, RZ, P1, !PT ;  /* 0x000000363c557c10 */ /* 0x040fe20008ffe4ff */
[----:B------:R1:W2:Y:S01]  /*3be0*/  @!P0 LDG.E.U8 R116, desc[UR30][R34.64] ;  /* 0x0000001e22748981 */ /* 0x0002a2000c1e1100 */
[C---:B------:R-:W-:Y:S02]  /*3bf0*/  IADD3.X R91, R60.reuse, UR56, RZ, P3, !PT ;  /* 0x000000383c5b7c10 */ /* 0x040fe40009ffe4ff */
[----:B------:R-:W-:Y:S01]  /*3c00*/  IADD3.X R89, R60, UR55, RZ, P2, !PT ;  /* 0x000000373c597c10 */ /* 0x000fe200097fe4ff */
[----:B------:R1:W2:Y:S01]  /*3c10*/  @!P0 LDG.E.U8 R40, desc[UR30][R84.64] ;  /* 0x0000001e54288981 */ /* 0x0002a2000c1e1100 */
[C---:B------:R-:W-:Y:S02]  /*3c20*/  IADD3 R32, P1, R51.reuse, UR26, RZ ;  /* 0x0000001a33207c10 */ /* 0x040fe4000ff3e0ff */
[C---:B0-----:R-:W-:Y:S01]  /*3c30*/  IADD3 R92, P3, R51.reuse, R13, RZ ;  /* 0x0000000d335c7210 */ /* 0x041fe20007f7e0ff */
[----:B------:R0:W2:Y:S01]  /*3c40*/  @!P0 LDG.E.U8 R126, desc[UR30][R88.64] ;  /* 0x0000001e587e8981 */ /* 0x0000a2000c1e1100 */
[----:B-1----:R-:W-:-:S02]  /*3c50*/  IADD3 R34, P2, R51, UR27, RZ ;  /* 0x0000001b33227c10 */ /* 0x002fc4000ff5e0ff */
[C---:B------:R-:W-:Y:S01]  /*3c60*/  IADD3.X R33, R60.reuse, UR57, RZ, P1, !PT ;  /* 0x000000393c217c10 */ /* 0x040fe20008ffe4ff */
[----:B------:R1:W2:Y:S01]  /*3c70*/  @!P0 LDG.E.U8 R127, desc[UR30][R90.64] ;  /* 0x0000001e5a7f8981 */ /* 0x0002a2000c1e1100 */
[C---:B------:R-:W-:Y:S01]  /*3c80*/  IADD3.X R35, R60.reuse, UR58, RZ, P2, !PT ;  /* 0x0000003a3c237c10 */ /* 0x040fe200097fe4ff */
[----:B------:R-:W-:Y:S01]  /*3c90*/  IMAD.X R93, R60, 0x1, R5, P3 ;  /* 0x000000013c5d7824 */ /* 0x000fe200018e0605 */
[C---:B------:R-:W-:Y:S01]  /*3ca0*/  IADD3 R84, P1, R51.reuse, R12, RZ ;  /* 0x0000000c33547210 */ /* 0x040fe20007f3e0ff */
[----:B------:R1:W2:Y:S01]  /*3cb0*/  @!P0 LDG.E.U8 R129, desc[UR30][R32.64] ;  /* 0x0000001e20818981 */ /* 0x0002a2000c1e1100 */
[----:B0-----:R-:W-:-:S03]  /*3cc0*/  IADD3 R88, P2, R51, R11, RZ ;  /* 0x0000000b33587210 */ /* 0x001fc60007f5e0ff */
[----:B------:R0:W2:Y:S01]  /*3cd0*/  @!P0 LDG.E.U8 R131, desc[UR30][R34.64] ;  /* 0x0000001e22838981 */ /* 0x0000a2000c1e1100 */
[C---:B-1----:R-:W-:Y:S01]  /*3ce0*/  IADD3 R90, P3, R51.reuse, R10, RZ ;  /* 0x0000000a335a7210 */ /* 0x042fe20007f7e0ff */
[C---:B------:R-:W-:Y:S02]  /*3cf0*/  IMAD.X R85, R60.reuse, 0x1, R4, P1 ;  /* 0x000000013c557824 */ /* 0x040fe400008e0604 */
[----:B------:R1:W2:Y:S01]  /*3d00*/  @!P0 LDG.E.U8 R139, desc[UR30][R92.64] ;  /* 0x0000001e5c8b8981 */ /* 0x0002a2000c1e1100 */
[C---:B------:R-:W-:Y:S01]  /*3d10*/  IMAD.X R89, R60.reuse, 0x1, R3, P2 ;  /* 0x000000013c597824 */ /* 0x040fe200010e0603 */
[C---:B------:R-:W-:Y:S01]  /*3d20*/  IADD3 R32, P1, R51.reuse, UR28, RZ ;  /* 0x0000001c33207c10 */ /* 0x040fe2000ff3e0ff */
[C---:B------:R-:W-:Y:S01]  /*3d30*/  IMAD.X R91, R60.reuse, 0x1, R2, P3 ;  /* 0x000000013c5b7824 */ /* 0x040fe200018e0602 */
[----:B------:R1:W2:Y:S01]  /*3d40*/  @!P0 LDG.E.U8 R141, desc[UR30][R84.64] ;  /* 0x0000001e548d8981 */ /* 0x0002a2000c1e1100 */
[C---:B0-----:R-:W-:Y:S02]  /*3d50*/  IADD3 R34, P2, R51.reuse, UR29, RZ ;  /* 0x0000001d33227c10 */ /* 0x041fe4000ff5e0ff */
[----:B------:R-:W-:Y:S01]  /*3d60*/  IADD3.X R33, R60, UR59, RZ, P1, !PT ;  /* 0x0000003b3c217c10 */ /* 0x000fe20008ffe4ff */
[----:B------:R0:W2:Y:S01]  /*3d70*/  @!P0 LDG.E.U8 R145, desc[UR30][R90.64] ;  /* 0x0000001e5a918981 */ /* 0x0000a2000c1e1100 */
[----:B-1----:R-:W-:-:S02]  /*3d80*/  IADD3 R92, P3, R51, UR36, RZ ;  /* 0x00000024335c7c10 */ /* 0x002fc4000ff7e0ff */
[C---:B------:R-:W-:Y:S01]  /*3d90*/  IADD3.X R35, R60.reuse, UR60, RZ, P2, !PT ;  /* 0x0000003c3c237c10 */ /* 0x040fe200097fe4ff */
[----:B------:R1:W2:Y:S01]  /*3da0*/  @!P0 LDG.E.U8 R143, desc[UR30][R88.64] ;  /* 0x0000001e588f8981 */ /* 0x0002a2000c1e1100 */
[----:B------:R-:W-:Y:S02]  /*3db0*/  IADD3.X R93, R60, UR61, RZ, P3, !PT ;  /* 0x0000003d3c5d7c10 */ /* 0x000fe40009ffe4ff */
[C---:B------:R-:W-:Y:S01]  /*3dc0*/  IADD3 R84, P1, R51.reuse, R16, RZ ;  /* 0x0000001033547210 */ /* 0x040fe20007f3e0ff */
[----:B------:R-:W2:Y:S01]  /*3dd0*/  @!P0 LDG.E.U8 R135, desc[UR30][R34.64] ;  /* 0x0000001e22878981 */ /* 0x000ea2000c1e1100 */
[----:B0-----:R-:W-:-:S03]  /*3de0*/  IADD3 R90, P3, R51, UR19, RZ ;  /* 0x00000013335a7c10 */ /* 0x001fc6000ff7e0ff */
[----:B------:R0:W2:Y:S01]  /*3df0*/  @!P0 LDG.E.U8 R133, desc[UR30][R32.64] ;  /* 0x0000001e20858981 */ /* 0x0000a2000c1e1100 */
[----:B-1----:R-:W-:Y:S01]  /*3e00*/  IADD3 R88, P2, R51, UR11, RZ ;  /* 0x0000000b33587c10 */ /* 0x002fe2000ff5e0ff */
[C---:B------:R-:W-:Y:S01]  /*3e10*/  IMAD.X R85, R60.reuse, 0x1, R9, P1 ;  /* 0x000000013c557824 */ /* 0x040fe200008e0609 */
[C---:B------:R-:W-:Y:S01]  /*3e20*/  IADD3.X R91, R60.reuse, UR50, RZ, P3, !PT ;  /* 0x000000323c5b7c10 */ /* 0x040fe20009ffe4ff */
[----:B------:R1:W2:Y:S01]  /*3e30*/  @!P0 LDG.E.U8 R137, desc[UR30][R92.64] ;  /* 0x0000001e5c898981 */ /* 0x0002a2000c1e1100 */
[----:B------:R-:W-:-:S03]  /*3e40*/  IADD3.X R89, R60, UR42, RZ, P2, !PT ;  /* 0x0000002a3c597c10 */ /* 0x000fc600097fe4ff */
[----:B------:R1:W2:Y:S04]  /*3e50*/  @!P0 LDG.E.U8 R122, desc[UR30][R90.64] ;  /* 0x0000001e5a7a8981 */ /* 0x0002a8000c1e1100 */
[----:B------:R-:W2:Y:S04]  /*3e60*/  @!P0 LDG.E.U8 R120, desc[UR30][R88.64] ;  /* 0x0000001e58788981 */ /* 0x000ea8000c1e1100 */
[----:B------:R1:W2:Y:S04]  /*3e70*/  @!P0 LDG.E.U8 R124, desc[UR30][R84.64] ;  /* 0x0000001e547c8981 */ /* 0x0002a8000c1e1100 */
[----:B0-----:R-:W-:Y:S04]  /*3e80*/  LDS.U8 R32, [R50+UR4] ;  /* 0x0000000432207984 */ /* 0x001fe80008000000 */
[----:B------:R-:W0:Y:S04]  /*3e90*/  LDS.U8 R33, [R50+UR4+0x10] ;  /* 0x0000100432217984 */ /* 0x000e280008000000 */
[----:B------:R-:W-:Y:S04]  /*3ea0*/  LDS.U8 R108, [R50+UR4+0x20] ;  /* 0x00002004326c7984 */ /* 0x000fe80008000000 */
[----:B------:R-:W-:Y:S04]  /*3eb0*/  LDS.U8 R111, [R50+UR4+0x30] ;  /* 0x00003004326f7984 */ /* 0x000fe80008000000 */
[----:B------:R-:W-:Y:S04]  /*3ec0*/  LDS.U8 R34, [R50+UR4+0x100] ;  /* 0x0001000432227984 */ /* 0x000fe80008000000 */
[----:B------:R-:W0:Y:S04]  /*3ed0*/  LDS.U8 R35, [R50+UR4+0x110] ;  /* 0x0001100432237984 */ /* 0x000e280008000000 */
[----:B------:R-:W-:Y:S04]  /*3ee0*/  LDS.U8 R102, [R50+UR4+0x120] ;  /* 0x0001200432667984 */ /* 0x000fe80008000000 */
[----:B------:R-:W-:Y:S04]  /*3ef0*/  LDS.U8 R105, [R50+UR4+0x130] ;  /* 0x0001300432697984 */ /* 0x000fe80008000000 */
[----:B------:R-:W-:Y:S04]  /*3f00*/  LDS.U8 R100, [R50+UR4+0x200] ;  /* 0x0002000432647984 */ /* 0x000fe80008000000 */
[----:B------:R-:W-:Y:S04]  /*3f10*/  LDS.U8 R103, [R50+UR4+0x210] ;  /* 0x0002100432677984 */ /* 0x000fe80008000000 */
[----:B------:R-:W-:Y:S04]  /*3f20*/  LDS.U8 R95, [R50+UR4+0x220] ;  /* 0x00022004325f7984 */ /* 0x000fe80008000000 */
[----:B-1----:R-:W-:Y:S04]  /*3f30*/  LDS.U8 R92, [R50+UR4+0x230] ;  /* 0x00023004325c7984 */ /* 0x002fe80008000000 */
[----:B------:R-:W-:Y:S04]  /*3f40*/  LDS.U8 R94, [R50+UR4+0x300] ;  /* 0x00030004325e7984 */ /* 0x000fe80008000000 */
[----:B------:R-:W-:Y:S04]  /*3f50*/  LDS.U8 R97, [R50+UR4+0x310] ;  /* 0x0003100432617984 */ /* 0x000fe80008000000 */
[----:B------:R-:W-:Y:S04]  /*3f60*/  LDS.U8 R93, [R50+UR4+0x320] ;  /* 0x00032004325d7984 */ /* 0x000fe80008000000 */
[----:B------:R-:W-:Y:S04]  /*3f70*/  LDS.U8 R90, [R50+UR4+0x330] ;  /* 0x00033004325a7984 */ /* 0x000fe80008000000 */
[----:B------:R-:W-:Y:S04]  /*3f80*/  LDS.U8 R84, [R62+UR4] ;  /* 0x000000043e547984 */ /* 0x000fe80008000000 */
[----:B------:R-:W1:Y:S04]  /*3f90*/  LDS.U8 R85, [R62+UR4+0x10] ;  /* 0x000010043e557984 */ /* 0x000e680008000000 */
[----:B------:R-:W-:Y:S04]  /*3fa0*/  LDS.U8 R104, [R62+UR4+0x20] ;  /* 0x000020043e687984 */ /* 0x000fe80008000000 */
[----:B------:R-:W-:Y:S04]  /*3fb0*/  LDS.U8 R107, [R62+UR4+0x30] ;  /* 0x000030043e6b7984 */ /* 0x000fe80008000000 */
[----:B------:R-:W-:Y:S04]  /*3fc0*/  LDS.U8 R110, [R62+UR4+0x100] ;  /* 0x000100043e6e7984 */ /* 0x000fe80008000000 */
[----:B------:R-:W1:Y:S04]  /*3fd0*/  LDS.U8 R113, [R62+UR4+0x110] ;  /* 0x000110043e717984 */ /* 0x000e680008000000 */
[----:B------:R-:W-:Y:S04]  /*3fe0*/  LDS.U8 R106, [R62+UR4+0x120] ;  /* 0x000120043e6a7984 */ /* 0x000fe80008000000 */
        /* <DEDUP_REMOVED lines=8> */
[----:B------:R-:W-:Y:S01]  /*4070*/  LDS.U8 R86, [R62+UR4+0x330] ;  /* 0x000330043e567984 */ /* 0x000fe20008000000 */
[----:B------:R-:W-:Y:S06]  /*4080*/  BAR.SYNC.DEFER_BLOCKING 0x0 ;  /* 0x0000000000007b1d */ /* 0x000fec0000010000 */
[----:B-----5:R-:W-:Y:S04]  /*4090*/  STS.U8 [R68+UR4+0x640], R125 ;  /* 0x0006407d44007988 */ /* 0x020fe80008000004 */
[----:B---3--:R-:W-:Y:S04]  /*40a0*/  STS.U8 [R68+UR4+0x600], R30 ;  /* 0x0006001e44007988 */ /* 0x008fe80008000004 */
[----:B----4-:R-:W-:Y:S04]  /*40b0*/  STS.U8 [R68+UR4+0x400], R31 ;  /* 0x0004001f44007988 */ /* 0x010fe80008000004 */
[----:B--2---:R-:W-:Y:S04]  /*40c0*/  STS.U8 [R68+UR4+0x440], R43 ;  /* 0x0004402b44007988 */ /* 0x004fe80008000004 */
[----:B------:R-:W-:Y:S04]  /*40d0*/  STS.U8 [R68+UR4+0x240], R127 ;  /* 0x0002407f44007988 */ /* 0x000fe80008000004 */
[----:B------:R-:W-:Y:S04]  /*40e0*/  STS.U8 [R68+UR4+0x200], R129 ;  /* 0x0002008144007988 */ /* 0x000fe80008000004 */
[----:B------:R-:W-:Y:S04]  /*40f0*/  STS.U8 [R68+UR4], R145 ;  /* 0x0000009144007988 */ /* 0x000fe80008000004 */
[----:B------:R-:W-:Y:S04]  /*4100*/  STS.U8 [R68+UR4+0x40], R143 ;  /* 0x0000408f44007988 */ /* 0x000fe80008000004 */
        /* <DEDUP_REMOVED lines=23> */
[----:B------:R-:W-:Y:S01]  /*4280*/  STS.U8 [R58+UR4+0x7c0], R124 ;  /* 0x0007c07c3a007988 */ /* 0x000fe20008000004 */
[----:B------:R-:W-:Y:S06]  /*4290*/  BAR.SYNC.DEFER_BLOCKING 0x0 ;  /* 0x0000000000007b1d */ /* 0x000fec0000010000 */
[----:B------:R-:W2:Y:S04]  /*42a0*/  LDSM.16.M88.4 R28, [R17] ;  /* 0x00000000111c783b */ /* 0x000ea80000000200 */
[----:B------:R-:W3:Y:S01]  /*42b0*/  LDSM.16.M88.4 R40, [R17+0x400] ;  /* 0x000400001128783b */ /* 0x000ee20000000200 */
[----:B0-----:R-:W-:-:S02]  /*42c0*/  IMAD R32, R33, 0x100, R32 ;  /* 0x0000010021207824 */ /* 0x001fc400078e0220 */
[----:B------:R-:W-:Y:S02]  /*42d0*/  IMAD R34, R35, 0x100, R34 ;  /* 0x0000010023227824 */ /* 0x000fe400078e0222 */
[----:B-1----:R-:W-:Y:S02]  /*42e0*/  IMAD R33, R85, 0x100, R84 ;  /* 0x0000010055217824 */ /* 0x002fe400078e0254 */
[----:B------:R-:W-:Y:S01]  /*42f0*/  IMAD R35, R113, 0x100, R110 ;  /* 0x0000010071237824 */ /* 0x000fe200078e026e */
[----:B------:R-:W-:Y:S02]  /*4300*/  F2FP.F16.E4M3.UNPACK_B R32, R32 ;  /* 0x00000020ff20723e */ /* 0x000fe400020006ff */
[----:B------:R-:W-:Y:S02]  /*4310*/  F2FP.F16.E4M3.UNPACK_B R34, R34 ;  /* 0x00000022ff22723e */ /* 0x000fe400020006ff */
[----:B------:R-:W-:Y:S02]  /*4320*/  F2FP.F16.E4M3.UNPACK_B R33, R33 ;  /* 0x00000021ff21723e */ /* 0x000fe400020006ff */
[----:B------:R-:W-:Y:S01]  /*4330*/  F2FP.F16.E4M3.UNPACK_B R35, R35 ;  /* 0x00000023ff23723e */ /* 0x000fe200020006ff */
[----:B------:R-:W-:-:S02]  /*4340*/  IMAD R108, R111, 0x100, R108 ;  /* 0x000001006f6c7824 */ /* 0x000fc400078e026c */
[----:B------:R-:W-:Y:S01]  /*4350*/  IMAD R102, R105, 0x100, R102 ;  /* 0x0000010069667824 */ /* 0x000fe200078e0266 */
[----:B--2---:R-:W-:Y:S02]  /*4360*/  F2FP.F16.E4M3.UNPACK_B R84, R28 ;  /* 0x0000001cff54723e */ /* 0x004fe400020006ff */
[----:B------:R-:W-:-:S07]  /*4370*/  F2FP.F16.E4M3.UNPACK_B R85, R29 ;  /* 0x0000001dff55723e */ /* 0x000fce00020006ff */
[----:B------:R-:W-:Y:S07]  /*4380*/  HMMA.16816.F32 R44, R32, R84, R44 ;  /* 0x00000054202c723c */ /* 0x000fee000000182c */
[----:B---3--:R-:W-:Y:S02]  /*4390*/  F2FP.F16.E4M3.UNPACK_B R84, R40 ;  /* 0x00000028ff54723e */ /* 0x008fe400020006ff */
[----:B------:R-:W-:Y:S01]  /*43a0*/  F2FP.F16.E4M3.UNPACK_B R85, R41 ;  /* 0x00000029ff55723e */ /* 0x000fe200020006ff */
[----:B------:R-:W-:-:S02]  /*43b0*/  IMAD R104, R107, 0x100, R104 ;  /* 0x000001006b687824 */ /* 0x000fc400078e0268 */
[----:B------:R-:W-:-:S04]  /*43c0*/  IMAD R106, R109, 0x100, R106 ;  /* 0x000001006d6a7824 */ /* 0x000fc800078e026a */
[----:B------:R-:W-:Y:S01]  /*43d0*/  HMMA.16816.F32 R36, R32, R84, R36 ;  /* 0x000000542024723c */ /* 0x000fe20000001824 */
[----:B------:R-:W-:Y:S02]  /*43e0*/  F2FP.F16.E4M3.UNPACK_B R28, R28.H1 ;  /* 0x0000001cff1c723e */ /* 0x000fe400030006ff */
[----:B------:R-:W-:-:S04]  /*43f0*/  F2FP.F16.E4M3.UNPACK_B R29, R29.H1 ;  /* 0x0000001dff1d723e */ /* 0x000fc800030006ff */
[----:B------:R-:W-:Y:S02]  /*4400*/  F2FP.F16.E4M3.UNPACK_B R32, R108 ;  /* 0x0000006cff20723e */ /* 0x000fe400020006ff */
[----:B------:R-:W-:Y:S02]  /*4410*/  F2FP.F16.E4M3.UNPACK_B R34, R102 ;  /* 0x00000066ff22723e */ /* 0x000fe400020006ff */
[----:B------:R-:W-:Y:S02]  /*4420*/  F2FP.F16.E4M3.UNPACK_B R33, R104 ;  /* 0x00000068ff21723e */ /* 0x000fe400020006ff */
[----:B------:R-:W-:Y:S02]  /*4430*/  F2FP.F16.E4M3.UNPACK_B R35, R106 ;  /* 0x0000006aff23723e */ /* 0x000fe400020006ff */
[----:B------:R-:W-:-:S05]  /*4440*/  F2FP.F16.E4M3.UNPACK_B R40, R40.H1 ;  /* 0x00000028ff28723e */ /* 0x000fca00030006ff */
[C---:B------:R-:W-:Y:S01]  /*4450*/  HMMA.16816.F32 R44, R32.reuse, R28, R44 ;  /* 0x0000001c202c723c */ /* 0x040fe2000000182c */
[----:B------:R-:W-:Y:S01]  /*4460*/  F2FP.F16.E4M3.UNPACK_B R41, R41.H1 ;  /* 0x00000029ff29723e */ /* 0x000fe200030006ff */
[----:B------:R-:W-:Y:S02]  /*4470*/  IMAD R100, R103, 0x100, R100 ;  /* 0x0000010067647824 */ /* 0x000fe400078e0264 */
[----:B------:R-:W-:Y:S02]  /*4480*/  IMAD R94, R97, 0x100, R94 ;  /* 0x00000100615e7824 */ /* 0x000fe400078e025e */
[----:B------:R-:W-:Y:S02]  /*4490*/  IMAD R96, R99, 0x100, R96 ;  /* 0x0000010063607824 */ /* 0x000fe400078e0260 */
[----:B------:R-:W-:Y:S01]  /*44a0*/  HMMA.16816.F32 R36, R32, R40, R36 ;  /* 0x000000282024723c */ /* 0x000fe20000001824 */
[----:B------:R-:W-:Y:S01]  /*44b0*/  IMAD R98, R101, 0x100, R98 ;  /* 0x0000010065627824 */ /* 0x000fe200078e0262 */
[----:B------:R-:W-:-:S02]  /*44c0*/  F2FP.F16.E4M3.UNPACK_B R28, R30 ;  /* 0x0000001eff1c723e */ /* 0x000fc400020006ff */
[----:B------:R-:W-:-:S03]  /*44d0*/  F2FP.F16.E4M3.UNPACK_B R29, R31 ;  /* 0x0000001fff1d723e */ /* 0x000fc600020006ff */
[----:B------:R-:W-:Y:S02]  /*44e0*/  F2FP.F16.E4M3.UNPACK_B R32, R100 ;  /* 0x00000064ff20723e */ /* 0x000fe400020006ff */
[----:B------:R-:W-:Y:S02]  /*44f0*/  F2FP.F16.E4M3.UNPACK_B R34, R94 ;  /* 0x0000005eff22723e */ /* 0x000fe400020006ff */
[----:B------:R-:W-:Y:S02]  /*4500*/  F2FP.F16.E4M3.UNPACK_B R33, R96 ;  /* 0x00000060ff21723e */ /* 0x000fe400020006ff */
[----:B------:R-:W-:-:S07]  /*4510*/  F2FP.F16.E4M3.UNPACK_B R35, R98 ;  /* 0x00000062ff23723e */ /* 0x000fce00020006ff */
[----:B------:R-:W-:Y:S07]  /*4520*/  HMMA.16816.F32 R44, R32, R28, R44 ;  /* 0x0000001c202c723c */ /* 0x000fee000000182c */
[----:B------:R-:W-:Y:S02]  /*4530*/  F2FP.F16.E4M3.UNPACK_B R28, R42 ;  /* 0x0000002aff1c723e */ /* 0x000fe400020006ff */
[----:B------:R-:W-:Y:S01]  /*4540*/  F2FP.F16.E4M3.UNPACK_B R29, R43 ;  /* 0x0000002bff1d723e */ /* 0x000fe200020006ff */
[----:B------:R-:W-:-:S02]  /*4550*/  IMAD R92, R92, 0x100, R95 ;  /* 0x000001005c5c7824 */ /* 0x000fc400078e025f */
[----:B------:R-:W-:Y:S02]  /*4560*/  IMAD R90, R90, 0x100, R93 ;  /* 0x000001005a5a7824 */ /* 0x000fe400078e025d */
[----:B------:R-:W-:Y:S02]  /*4570*/  IMAD R88, R88, 0x100, R91 ;  /* 0x0000010058587824 */ /* 0x000fe400078e025b */
[----:B------:R-:W-:Y:S01]  /*4580*/  HMMA.16816.F32 R36, R32, R28, R36 ;  /* 0x0000001c2024723c */ /* 0x000fe20000001824 */
[----:B------:R-:W-:Y:S01]  /*4590*/  IMAD R86, R86, 0x100, R89 ;  /* 0x0000010056567824 */ /* 0x000fe200078e0259 */
[----:B------:R-:W-:Y:S02]  /*45a0*/  UIADD3 UR6, UP5, UR35, UR6, URZ ;  /* 0x0000000623067290 */ /* 0x000fe4000ffbe03f */
[----:B------:R-:W-:Y:S02]  /*45b0*/  UIADD3 UR7, UP6, UR35, UR7, URZ ;  /* 0x0000000723077290 */ /* 0x000fe4000ffde03f */
[----:B------:R-:W-:Y:S01]  /*45c0*/  UIADD3 UR8, UP0, UR35, UR8, URZ ;  /* 0x0000000823087290 */ /* 0x000fe2000ff1e03f */
[----:B------:R-:W-:Y:S01]  /*45d0*/  F2FP.F16.E4M3.UNPACK_B R32, R30.H1 ;  /* 0x0000001eff20723e */ /* 0x000fe200030006ff */
[----:B------:R-:W-:Y:S01]  /*45e0*/  UIADD3 UR9, UP1, UR35, UR9, URZ ;  /* 0x0000000923097290 */ /* 0x000fe2000ff3e03f */
[----:B------:R-:W-:Y:S01]  /*45f0*/  F2FP.F16.E4M3.UNPACK_B R33, R31.H1 ;  /* 0x0000001fff21723e */ /* 0x000fe200030006ff */
[----:B------:R-:W-:Y:S01]  /*4600*/  UIADD3 UR32, UR32, -0x1, URZ ;  /* 0xffffffff20207890 */ /* 0x000fe2000fffe03f */
[----:B------:R-:W-:-:S02]  /*4610*/  F2FP.F16.E4M3.UNPACK_B R28, R92 ;  /* 0x0000005cff1c723e */ /* 0x000fc400020006ff */
[----:B------:R-:W-:Y:S02]  /*4620*/  F2FP.F16.E4M3.UNPACK_B R30, R90 ;  /* 0x0000005aff1e723e */ /* 0x000fe400020006ff */
[----:B------:R-:W-:Y:S02]  /*4630*/  F2FP.F16.E4M3.UNPACK_B R29, R88 ;  /* 0x00000058ff1d723e */ /* 0x000fe400020006ff */
[----:B------:R-:W-:Y:S02]  /*4640*/  F2FP.F16.E4M3.UNPACK_B R31, R86 ;  /* 0x00000056ff1f723e */ /* 0x000fe400020006ff */
[----:B------:R-:W-:Y:S01]  /*4650*/  IADD3 R16, P6, R16, UR35, RZ ;  /* 0x0000002310107c10 */ /* 0x000fe2000ffde0ff */
[----:B------:R-:W-:Y:S02]  /*4660*/  UIADD3.X UR37, UR34, UR37, URZ, UP5, !UPT ;  /* 0x0000002522257290 */ /* 0x000fe4000affe43f */
[----:B------:R-:W-:Y:S02]  /*4670*/  UIADD3.X UR38, UR34, UR38, URZ, UP6, !UPT ;  /* 0x0000002622267290 */ /* 0x000fe4000b7fe43f */
[----:B------:R-:W-:-:S02]  /*4680*/  UIADD3.X UR39, UR34, UR39, URZ, UP0, !UPT ;  /* 0x0000002722277290 */ /* 0x000fc400087fe43f */
[----:B------:R-:W-:Y:S02]  /*4690*/  UIADD3.X UR40, UR34, UR40, URZ, UP1, !UPT ;  /* 0x0000002822287290 */ /* 0x000fe40008ffe43f */
[----:B------:R-:W-:Y:S01]  /*46a0*/  IADD3.X R9, R9, UR34, RZ, P6, !PT ;  /* 0x0000002209097c10 */ /* 0x000fe2000b7fe4ff */
[----:B------:R-:W-:Y:S02]  /*46b0*/  UIADD3 UR10, UP2, UR35, UR10, URZ ;  /* 0x0000000a230a7290 */ /* 0x000fe4000ff5e03f */
[----:B------:R-:W-:Y:S02]  /*46c0*/  UIADD3 UR11, UP3, UR35, UR11, URZ ;  /* 0x0000000b230b7290 */ /* 0x000fe4000ff7e03f */
[----:B------:R-:W-:Y:S02]  /*46d0*/  UIADD3 UR12, UP4, UR35, UR12, URZ ;  /* 0x0000000c230c7290 */ /* 0x000fe4000ff9e03f */
[----:B------:R-:W-:Y:S02]  /*46e0*/  UIADD3 UR13, UP5, UR35, UR13, URZ ;  /* 0x0000000d230d7290 */ /* 0x000fe4000ffbe03f */
[----:B------:R-:W-:-:S02]  /*46f0*/  UIADD3 UR14, UP6, UR35, UR14, URZ ;  /* 0x0000000e230e7290 */ /* 0x000fc4000ffde03f */
[----:B------:R-:W-:Y:S02]  /*4700*/  UIADD3 UR15, UP0, UR35, UR15, URZ ;  /* 0x0000000f230f7290 */ /* 0x000fe4000ff1e03f */
[----:B------:R-:W-:Y:S01]  /*4710*/  UIADD3 UR16, UP1, UR35, UR16, URZ ;  /* 0x0000001023107290 */ /* 0x000fe2000ff3e03f */
[----:B------:R-:W-:Y:S01]  /*4720*/  ISETP.NE.U32.AND P6, PT, RZ, UR32, PT ;  /* 0x00000020ff007c0c */ /* 0x000fe2000bfc5070 */
[----:B------:R-:W-:Y:S01]  /*4730*/  HMMA.16816.F32 R44, R28, R32, R44 ;  /* 0x000000201c2c723c */ /* 0x000fe2000000182c */
[----:B------:R-:W-:Y:S01]  /*4740*/  UIADD3.X UR41, UR34, UR41, URZ, UP2, !UPT ;  /* 0x0000002922297290 */ /* 0x000fe200097fe43f */
[----:B------:R-:W-:Y:S01]  /*4750*/  IADD3 R8, P0, R8, UR33, RZ ;  /* 0x0000002108087c10 */ /* 0x000fe2000ff1e0ff */
[----:B------:R-:W-:Y:S02]  /*4760*/  UIADD3.X UR42, UR34, UR42, URZ, UP3, !UPT ;  /* 0x0000002a222a7290 */ /* 0x000fe40009ffe43f */
[----:B------:R-:W-:Y:S02]  /*4770*/  UIADD3.X UR43, UR34, UR43, URZ, UP4, !UPT ;  /* 0x0000002b222b7290 */ /* 0x000fe4000a7fe43f */
[----:B------:R-:W-:Y:S01]  /*4780*/  UIADD3.X UR44, UR34, UR44, URZ, UP5, !UPT ;  /* 0x0000002c222c7290 */ /* 0x000fe2000affe43f */
[----:B------:R-:W-:Y:S01]  /*4790*/  IMAD.U32 R33, RZ, RZ, UR33 ;  /* 0x00000021ff217e24 */ /* 0x000fe2000f8e00ff */
[----:B------:R-:W-:-:S02]  /*47a0*/  UIADD3.X UR45, UR34, UR45, URZ, UP6, !UPT ;  /* 0x0000002d222d7290 */ /* 0x000fc4000b7fe43f */
[----:B------:R-:W-:Y:S02]  /*47b0*/  UIADD3.X UR46, UR34, UR46, URZ, UP0, !UPT ;  /* 0x0000002e222e7290 */ /* 0x000fe400087fe43f */
[----:B------:R-:W-:Y:S02]  /*47c0*/  UIADD3.X UR47, UR34, UR47, URZ, UP1, !UPT ;  /* 0x0000002f222f7290 */ /* 0x000fe40008ffe43f */
[----:B------:R-:W-:Y:S02]  /*47d0*/  UIADD3 UR17, UP2, UR35, UR17, URZ ;  /* 0x0000001123117290 */ /* 0x000fe4000ff5e03f */
[----:B------:R-:W-:Y:S02]  /*47e0*/  UIADD3 UR18, UP3, UR35, UR18, URZ ;  /* 0x0000001223127290 */ /* 0x000fe4000ff7e03f */
[----:B------:R-:W-:Y:S02]  /*47f0*/  UIADD3 UR19, UP4, UR35, UR19, URZ ;  /* 0x0000001323137290 */ /* 0x000fe4000ff9e03f */
[----:B------:R-:W-:-:S02]  /*4800*/  UIADD3 UR20, UP5, UR35, UR20, URZ ;  /* 0x0000001423147290 */ /* 0x000fc4000ffbe03f */
[----:B------:R-:W-:Y:S02]  /*4810*/  UIADD3 UR21, UP6, UR35, UR21, URZ ;  /* 0x0000001523157290 */ /* 0x000fe4000ffde03f */
[----:B------:R-:W-:Y:S02]  /*4820*/  UIADD3 UR22, UP0, UR35, UR22, URZ ;  /* 0x0000001623167290 */ /* 0x000fe4000ff1e03f */
[----:B------:R-:W-:Y:S01]  /*4830*/  UIADD3 UR23, UP1, UR35, UR23, URZ ;  /* 0x0000001723177290 */ /* 0x000fe2000ff3e03f */
[----:B------:R-:W-:Y:S02]  /*4840*/  F2FP.F16.E4M3.UNPACK_B R42, R42.H1 ;  /* 0x0000002aff2a723e */ /* 0x000fe400030006ff */
[----:B------:R-:W-:Y:S01]  /*4850*/  F2FP.F16.E4M3.UNPACK_B R43, R43.H1 ;  /* 0x0000002bff2b723e */ /* 0x000fe200030006ff */
[----:B------:R-:W-:Y:S01]  /*4860*/  UIADD3.X UR48, UR34, UR48, URZ, UP2, !UPT ;  /* 0x0000003022307290 */ /* 0x000fe200097fe43f */
[----:B------:R-:W-:Y:S01]  /*4870*/  LEA.HI.X.SX32 R0, R33, R0, 0x1, P0 ;  /* 0x0000000021007211 */ /* 0x000fe200000f0eff */
[----:B------:R-:W-:Y:S01]  /*4880*/  UIADD3.X UR49, UR34, UR49, URZ, UP3, !UPT ;  /* 0x0000003122317290 */ /* 0x000fe20009ffe43f */
[----:B------:R-:W-:Y:S01]  /*4890*/  IADD3 R15, P0, R15, UR35, RZ ;  /* 0x000000230f0f7c10 */ /* 0x000fe2000ff1e0ff */
        /* <DEDUP_REMOVED lines=10> */
[----:B------:R-:W-:-:S02]  /*4940*/  UIADD3 UR24, UP2, UR35, UR24, URZ ;  /* 0x0000001823187290 */ /* 0x000fc4000ff5e03f */
[----:B------:R-:W-:Y:S02]  /*4950*/  UIADD3 UR25, UP3, UR35, UR25, URZ ;  /* 0x0000001923197290 */ /* 0x000fe4000ff7e03f */
[----:B------:R-:W-:Y:S02]  /*4960*/  UIADD3 UR26, UP4, UR35, UR26, URZ ;  /* 0x0000001a231a7290 */ /* 0x000fe4000ff9e03f */
[----:B------:R-:W-:Y:S02]  /*4970*/  UIADD3 UR27, UP5, UR35, UR27, URZ ;  /* 0x0000001b231b7290 */ /* 0x000fe4000ffbe03f */
[----:B------:R-:W-:Y:S02]  /*4980*/  UIADD3 UR28, UP6, UR35, UR28, URZ ;  /* 0x0000001c231c7290 */ /* 0x000fe4000ffde03f */
[----:B------:R-:W-:Y:S02]  /*4990*/  UIADD3 UR29, UP0, UR35, UR29, URZ ;  /* 0x0000001d231d7290 */ /* 0x000fe4000ff1e03f */
[----:B------:R-:W-:Y:S01]  /*49a0*/  UIADD3 UR36, UP1, UR35, UR36, URZ ;  /* 0x0000002423247290 */ /* 0x000fe2000ff3e03f */
[----:B------:R-:W-:Y:S01]  /*49b0*/  HMMA.16816.F32 R36, R28, R42, R36 ;  /* 0x0000002a1c24723c */ /* 0x000fe20000001824 */
[----:B------:R-:W-:Y:S01]  /*49c0*/  UIADD3 UR5, UR5, -0x40, URZ ;  /* 0xffffffc005057890 */ /* 0x000fe2000fffe03f */
[----:B------:R-:W-:Y:S01]  /*49d0*/  IADD3.X R7, R7, UR34, RZ, P0, !PT ;  /* 0x0000002207077c10 */ /* 0x000fe200087fe4ff */
[----:B------:R-:W-:-:S02]  /*49e0*/  UIADD3.X UR55, UR34, UR55, URZ, UP2, !UPT ;  /* 0x0000003722377290 */ /* 0x000fc400097fe43f */
[----:B------:R-:W-:Y:S01]  /*49f0*/  IADD3.X R6, R6, UR34, RZ, P1, !PT ;  /* 0x0000002206067c10 */ /* 0x000fe20008ffe4ff */
[----:B------:R-:W-:Y:S02]  /*4a00*/  UIADD3.X UR56, UR34, UR56, URZ, UP3, !UPT ;  /* 0x0000003822387290 */ /* 0x000fe40009ffe43f */
[----:B------:R-:W-:Y:S01]  /*4a10*/  IADD3.X R5, R5, UR34, RZ, P2, !PT ;  /* 0x0000002205057c10 */ /* 0x000fe200097fe4ff */
[----:B------:R-:W-:Y:S02]  /*4a20*/  UIADD3.X UR57, UR34, UR57, URZ, UP4, !UPT ;  /* 0x0000003922397290 */ /* 0x000fe4000a7fe43f */
[----:B------:R-:W-:Y:S01]  /*4a30*/  IADD3.X R4, R4, UR34, RZ, P3, !PT ;  /* 0x0000002204047c10 */ /* 0x000fe20009ffe4ff */
[----:B------:R-:W-:Y:S02]  /*4a40*/  UIADD3.X UR58, UR34, UR58, URZ, UP5, !UPT ;  /* 0x0000003a223a7290 */ /* 0x000fe4000affe43f */
[----:B------:R-:W-:Y:S01]  /*4a50*/  IADD3.X R3, R3, UR34, RZ, P4, !PT ;  /* 0x0000002203037c10 */ /* 0x000fe2000a7fe4ff */
[----:B------:R-:W-:-:S02]  /*4a60*/  UIADD3.X UR59, UR34, UR59, URZ, UP6, !UPT ;  /* 0x0000003b223b7290 */ /* 0x000fc4000b7fe43f */
[----:B------:R-:W-:Y:S01]  /*4a70*/  IADD3.X R2, R2, UR34, RZ, P5, !PT ;  /* 0x0000002202027c10 */ /* 0x000fe2000affe4ff */
[----:B------:R-:W-:Y:S02]  /*4a80*/  UIADD3.X UR60, UR34, UR60, URZ, UP0, !UPT ;  /* 0x0000003c223c7290 */ /* 0x000fe400087fe43f */
[----:B------:R-:W-:Y:S01]  /*4a90*/  UIADD3.X UR61, UR34, UR61, URZ, UP1, !UPT ;  /* 0x0000003d223d7290 */ /* 0x000fe20008ffe43f */
[----:B------:R-:W-:Y:S11]  /*4aa0*/  @P6 BRA `(.L_x_2) ;  /* 0xffffffe400686947 */ /* 0x000ff6000383ffff */
.L_x_1:
[----:B------:R-:W-:Y:S01]  /*4ab0*/  SHF.R.S32.HI R0, RZ, 0x3, R23 ;  /* 0x00000003ff007819 */ /* 0x000fe20000011417 */
[----:B------:R-:W-:Y:S01]  /*4ac0*/  BAR.SYNC.DEFER_BLOCKING 0x0 ;  /* 0x0000000000007b1d */ /* 0x000fe20000010000 */
[----:B------:R-:W-:Y:S02]  /*4ad0*/  F2FP.SATFINITE.E4M3.F32.PACK_AB_MERGE_C R44, R45, R44, RZ ;  /* 0x0000002c2d2c723e */ /* 0x000fe400048070ff */
[----:B------:R-:W-:Y:S02]  /*4ae0*/  SGXT R0, R0, 0x1 ;  /* 0x000000010000781a */ /* 0x000fe40000000200 */
[----:B------:R-:W-:Y:S01]  /*4af0*/  F2FP.SATFINITE.E4M3.F32.PACK_AB_MERGE_C R46, R47, R46, RZ ;  /* 0x0000002e2f2e723e */ /* 0x000fe200048070ff */
[----:B------:R-:W-:Y:S01]  /*4b00*/  ULDC.64 UR6, c[0x0][0x228] ;  /* 0x00008a0000067ab9 */ /* 0x000fe20000000a00 */
[----:B------:R-:W-:Y:S02]  /*4b10*/  LOP3.LUT R2, R0, 0xc0, RZ, 0xc0, !PT ;  /* 0x000000c000027812 */ /* 0x000fe400078ec0ff */
[----:B------:R-:W-:-:S02]  /*4b20*/  LOP3.LUT R0, R23, 0x20, RZ, 0xc0, !PT ;  /* 0x0000002017007812 */ /* 0x000fc400078ec0ff */
[----:B------:R-:W-:Y:S02]  /*4b30*/  LOP3.LUT R19, R2, 0x38, R19, 0xf8, !PT ;  /* 0x0000003802137812 */ /* 0x000fe400078ef813 */
[----:B------:R-:W-:Y:S01]  /*4b40*/  F2FP.SATFINITE.E4M3.F32.PACK_AB_MERGE_C R39, R39, R38, RZ ;  /* 0x000000262727723e */ /* 0x000fe200048070ff */
[----:B------:R-:W-:Y:S01]  /*4b50*/  IMAD.SHL.U32 R2, R0, 0x2, RZ ;  /* 0x0000000200027824 */ /* 0x000fe200078e00ff */
[----:B------:R-:W-:Y:S02]  /*4b60*/  F2FP.SATFINITE.E4M3.F32.PACK_AB_MERGE_C R37, R37, R36, RZ ;  /* 0x000000242525723e */ /* 0x000fe400048070ff */
[----:B------:R-:W-:Y:S02]  /*4b70*/  LOP3.LUT R5, R46, 0xffff, RZ, 0xc0, !PT ;  /* 0x0000ffff2e057812 */ /* 0x000fe400078ec0ff */
[----:B------:R-:W-:Y:S02]  /*4b80*/  LOP3.LUT R19, R19, R2, RZ, 0x3c, !PT ;  /* 0x0000000213137212 */ /* 0x000fe400078e3cff */
[----:B------:R-:W-:-:S02]  /*4b90*/  LOP3.LUT R2, R44, 0xffff, RZ, 0xc0, !PT ;  /* 0x0000ffff2c027812 */ /* 0x000fc400078ec0ff */
[C---:B------:R-:W-:Y:S02]  /*4ba0*/  PRMT R46, R39.reuse, 0x7604, R46 ;  /* 0x00007604272e7816 */ /* 0x040fe4000000002e */
[----:B------:R-:W-:Y:S02]  /*4bb0*/  LOP3.LUT R39, R39, 0xffff, RZ, 0xc0, !PT ;  /* 0x0000ffff27277812 */ /* 0x000fe400078ec0ff */
[----:B------:R-:W-:Y:S02]  /*4bc0*/  LOP3.LUT R21, R18, 0x3c, R21, 0xf8, !PT ;  /* 0x0000003c12157812 */ /* 0x000fe400078ef815 */
[----:B------:R-:W-:Y:S02]  /*4bd0*/  LOP3.LUT R3, R37, 0xffff, RZ, 0xc0, !PT ;  /* 0x0000ffff25037812 */ /* 0x000fe400078ec0ff */
[----:B------:R-:W-:Y:S02]  /*4be0*/  SHF.R.U32.HI R4, RZ, 0x4, R0 ;  /* 0x00000004ff047819 */ /* 0x000fe40000011600 */
[----:B------:R-:W-:-:S02]  /*4bf0*/  SHF.R.U32.HI R0, RZ, 0x8, R2 ;  /* 0x00000008ff007819 */ /* 0x000fc40000011602 */
[----:B------:R-:W-:Y:S02]  /*4c00*/  SHF.R.U32.HI R2, RZ, 0x8, R5 ;  /* 0x00000008ff027819 */ /* 0x000fe40000011605 */
[----:B------:R-:W-:Y:S02]  /*4c10*/  SHF.R.U32.HI R5, RZ, 0x8, R39 ;  /* 0x00000008ff057819 */ /* 0x000fe40000011627 */
[----:B------:R-:W-:Y:S02]  /*4c20*/  SHF.R.U32.HI R3, RZ, 0x8, R3 ;  /* 0x00000008ff037819 */ /* 0x000fe40000011603 */
[----:B------:R-:W-:Y:S02]  /*4c30*/  LOP3.LUT R4, R21, R4, RZ, 0xfc, !PT ;  /* 0x0000000415047212 */ /* 0x000fe400078efcff */
[----:B------:R-:W-:Y:S02]  /*4c40*/  PRMT R9, R37, 0x7604, R44 ;  /* 0x0000760425097816 */ /* 0x000fe4000000002c */
[----:B------:R-:W-:-:S02]  /*4c50*/  PRMT R8, R5, 0x7604, R2 ;  /* 0x0000760405087816 */ /* 0x000fc40000000002 */
[----:B------:R-:W-:Y:S01]  /*4c60*/  PRMT R11, R3, 0x7604, R0 ;  /* 0x00007604030b7816 */ /* 0x000fe20000000000 */
[----:B------:R-:W-:Y:S01]  /*4c70*/  STS.U16 [R4+UR4], R9 ;  /* 0x0000000904007988 */ /* 0x000fe20008000404 */
[C---:B------:R-:W-:Y:S02]  /*4c80*/  LOP3.LUT R2, R4.reuse, 0x4, RZ, 0x3c, !PT ;  /* 0x0000000404027812 */ /* 0x040fe400078e3cff */
[C---:B------:R-:W-:Y:S02]  /*4c90*/  LOP3.LUT R3, R4.reuse, 0x40, RZ, 0x3c, !PT ;  /* 0x0000004004037812 */ /* 0x040fe400078e3cff */
[----:B------:R-:W-:Y:S01]  /*4ca0*/  LOP3.LUT R5, R4, 0x44, RZ, 0x3c, !PT ;  /* 0x0000004404057812 */ /* 0x000fe200078e3cff */
[----:B------:R0:W-:Y:S01]  /*4cb0*/  STS.U16 [R2+UR4+0x100], R11 ;  /* 0x0001000b02007988 */ /* 0x0001e20008000404 */
[----:B------:R-:W-:Y:S02]  /*4cc0*/  SHF.R.S32.HI R6, RZ, 0x4, R23 ;  /* 0x00000004ff067819 */ /* 0x000fe40000011417 */
[----:B------:R-:W-:Y:S01]  /*4cd0*/  ISETP.GE.AND P0, PT, R22, UR6, PT ;  /* 0x0000000616007c0c */ /* 0x000fe2000bf06270 */
[----:B------:R-:W-:Y:S01]  /*4ce0*/  STS.U16 [R3+UR4+0x80], R46 ;  /* 0x0000802e03007988 */ /* 0x000fe20008000404 */
[----:B------:R-:W-:-:S02]  /*4cf0*/  SGXT R6, R6, 0x1 ;  /* 0x000000010606781a */ /* 0x000fc40000000200 */
[C-C-:B------:R-:W-:Y:S01]  /*4d00*/  LOP3.LUT R18, R20.reuse, 0x1c, R87.reuse, 0xfe, !PT ;  /* 0x0000001c14127812 */ /* 0x140fe200078efe57 */
[----:B------:R-:W-:Y:S01]  /*4d10*/  STS.U16 [R5+UR4+0x180], R8 ;  /* 0x0001800805007988 */ /* 0x000fe20008000404 */
[----:B------:R-:W-:Y:S02]  /*4d20*/  LOP3.LUT R6, R19, 0x104, R6, 0xf8, !PT ;  /* 0x0000010413067812 */ /* 0x000fe400078ef806 */
[----:B0-----:R-:W-:Y:S01]  /*4d30*/  LOP3.LUT R2, R20, R87, RZ, 0xfc, !PT ;  /* 0x0000005714027212 */ /* 0x001fe200078efcff */
[----:B------:R-:W-:Y:S01]  /*4d40*/  BAR.SYNC.DEFER_BLOCKING 0x0 ;  /* 0x0000000000007b1d */ /* 0x000fe20000010000 */
[----:B------:R-:W-:Y:S02]  /*4d50*/  LOP3.LUT R7, R6, 0x4, RZ, 0x3c, !PT ;  /* 0x0000000406077812 */ /* 0x000fe400078e3cff */
[----:B------:R-:W-:-:S03]  /*4d60*/  LOP3.LUT R23, R20, 0x14, R87, 0xfe, !PT ;  /* 0x0000001414177812 */ /* 0x000fc600078efe57 */
[----:B------:R0:W1:Y:S04]  /*4d70*/  LDS R15, [R6+UR4] ;  /* 0x00000004060f7984 */ /* 0x0000680008000800 */
[----:B------:R-:W2:Y:S01]  /*4d80*/  LDS R17, [R7+UR4] ;  /* 0x0000000407117984 */ /* 0x000ea20008000800 */
[----:B------:R-:W-:Y:S02]  /*4d90*/  ULDC UR4, c[0x0][0x244] ;  /* 0x0000910000047ab9 */ /* 0x000fe40000000800 */
[----:B------:R-:W-:Y:S01]  /*4da0*/  IMAD R0, R22, UR4, RZ ;  /* 0x0000000416007c24 */ /* 0x000fe2000f8e02ff */
[----:B------:R-:W-:Y:S01]  /*4db0*/  ULDC.64 UR4, c[0x0][0x220] ;  /* 0x0000880000047ab9 */ /* 0x000fe20000000a00 */
[C-C-:B------:R-:W-:Y:S02]  /*4dc0*/  LOP3.LUT R22, R20.reuse, 0x18, R87.reuse, 0xfe, !PT ;  /* 0x0000001814167812 */ /* 0x140fe400078efe57 */
[----:B0-----:R-:W-:-:S02]  /*4dd0*/  LOP3.LUT R6, R20, 0xc, R87, 0xfe, !PT ;  /* 0x0000000c14067812 */ /* 0x001fc400078efe57 */
[----:B------:R-:W-:Y:S01]  /*4de0*/  IADD3 R12, P1, R0, UR4, RZ ;  /* 0x00000004000c7c10 */ /* 0x000fe2000ff3e0ff */
[----:B------:R-:W-:Y:S02]  /*4df0*/  ULDC UR4, c[0x0][0x248] ;  /* 0x0000920000047ab9 */ /* 0x000fe40000000800 */
[----:B------:R-:W-:Y:S01]  /*4e00*/  IMAD R3, R2, UR4, RZ ;  /* 0x0000000402037c24 */ /* 0x000fe2000f8e02ff */
[----:B------:R-:W-:Y:S01]  /*4e10*/  LEA.HI.X.SX32 R16, R0, UR5, 0x1, P1 ;  /* 0x0000000500107c11 */ /* 0x000fe200088f0eff */
[----:B------:R-:W-:Y:S01]  /*4e20*/  IMAD R9, R6, UR4, RZ ;  /* 0x0000000406097c24 */ /* 0x000fe2000f8e02ff */
[--C-:B------:R-:W-:Y:S01]  /*4e30*/  LOP3.LUT R0, R20, 0x4, R87.reuse, 0xfe, !PT ;  /* 0x0000000414007812 */ /* 0x100fe200078efe57 */
[----:B------:R-:W-:Y:S01]  /*4e40*/  IMAD R11, R23, UR4, RZ ;  /* 0x00000004170b7c24 */ /* 0x000fe2000f8e02ff */
[----:B------:R-:W-:Y:S01]  /*4e50*/  ISETP.LT.AND P1, PT, R2, UR7, !P0 ;  /* 0x0000000702007c0c */ /* 0x000fe2000c721270 */
[----:B------:R-:W-:Y:S01]  /*4e60*/  IMAD R13, R22, UR4, RZ ;  /* 0x00000004160d7c24 */ /* 0x000fe2000f8e02ff */
[C---:B------:R-:W-:Y:S01]  /*4e70*/  ISETP.LT.AND P4, PT, R0.reuse, UR7, !P0 ;  /* 0x0000000700007c0c */ /* 0x040fe2000c781270 */
[----:B------:R-:W-:Y:S01]  /*4e80*/  IMAD R5, R0, UR4, RZ ;  /* 0x0000000400057c24 */ /* 0x000fe2000f8e02ff */
[----:B------:R-:W-:Y:S01]  /*4e90*/  IADD3 R2, P2, R3, R12, RZ ;  /* 0x0000000c03027210 */ /* 0x000fe20007f5e0ff */
[----:B------:R-:W-:Y:S01]  /*4ea0*/  IMAD R14, R18, UR4, RZ ;  /* 0x00000004120e7c24 */ /* 0x000fe2000f8e02ff */
[----:B------:R-:W-:-:S02]  /*4eb0*/  LOP3.LUT R0, R20, 0x10, R87, 0xfe, !PT ;  /* 0x0000001014007812 */ /* 0x000fc400078efe57 */
[----:B------:R-:W-:Y:S02]  /*4ec0*/  IADD3 R4, P3, R5, R12, RZ ;  /* 0x0000000c05047210 */ /* 0x000fe40007f7e0ff */
[----:B------:R-:W-:Y:S02]  /*4ed0*/  LOP3.LUT R20, R20, 0x8, R87, 0xfe, !PT ;  /* 0x0000000814147812 */ /* 0x000fe400078efe57 */
[-C--:B------:R-:W-:Y:S02]  /*4ee0*/  LEA.HI.X.SX32 R3, R3, R16.reuse, 0x1, P2 ;  /* 0x0000001003037211 */ /* 0x080fe400010f0eff */
[----:B------:R-:W-:Y:S02]  /*4ef0*/  LEA.HI.X.SX32 R5, R5, R16, 0x1, P3 ;  /* 0x0000001005057211 */ /* 0x000fe400018f0eff */
[C---:B------:R-:W-:Y:S01]  /*4f00*/  ISETP.LT.AND P5, PT, R20.reuse, UR7, !P0 ;  /* 0x0000000714007c0c */ /* 0x040fe2000c7a1270 */
[----:B------:R-:W-:Y:S01]  /*4f10*/  IMAD R20, R20, UR4, RZ ;  /* 0x0000000414147c24 */ /* 0x000fe2000f8e02ff */
[C---:B------:R-:W-:Y:S01]  /*4f20*/  ISETP.LT.AND P3, PT, R0.reuse, UR7, !P0 ;  /* 0x0000000700007c0c */ /* 0x040fe2000c761270 */
[----:B------:R-:W-:Y:S01]  /*4f30*/  IMAD R0, R0, UR4, RZ ;  /* 0x0000000400007c24 */ /* 0x000fe2000f8e02ff */
[----:B-1----:R-:W-:-:S02]  /*4f40*/  PRMT R19, R15, 0x7770, RZ ;  /* 0x000077700f137816 */ /* 0x002fc400000000ff */
[----:B--2---:R-:W-:-:S03]  /*4f50*/  PRMT R21, R17, 0x7770, RZ ;  /* 0x0000777011157816 */ /* 0x004fc600000000ff */
[----:B------:R0:W-:Y:S01]  /*4f60*/  @P1 STG.E.U8 desc[UR30][R2.64], R19 ;  /* 0x0000001302001986 */ /* 0x0001e2000c10111e */
[----:B------:R-:W-:-:S03]  /*4f70*/  PRMT R25, R17, 0x7771, RZ ;  /* 0x0000777111197816 */ /* 0x000fc600000000ff */
[----:B------:R1:W-:Y:S01]  /*4f80*/  @P4 STG.E.U8 desc[UR30][R4.64], R21 ;  /* 0x0000001504004986 */ /* 0x0003e2000c10111e */
[----:B------:R-:W-:Y:S02]  /*4f90*/  ISETP.LT.AND P4, PT, R6, UR7, !P0 ;  /* 0x0000000706007c0c */ /* 0x000fe4000c781270 */
[----:B------:R-:W-:-:S04]  /*4fa0*/  IADD3 R6, P6, R20, R12, RZ ;  /* 0x0000000c14067210 */ /* 0x000fc80007fde0ff */
[----:B------:R-:W-:Y:S02]  /*4fb0*/  LEA.HI.X.SX32 R7, R20, R16, 0x1, P6 ;  /* 0x0000001014077211 */ /* 0x000fe400030f0eff */
[-C--:B0-----:R-:W-:Y:S02]  /*4fc0*/  IADD3 R2, P1, R9, R12.reuse, RZ ;  /* 0x0000000c09027210 */ /* 0x081fe40007f3e0ff */
[-C--:B------:R-:W-:Y:S02]  /*4fd0*/  IADD3 R8, P6, R11, R12.reuse, RZ ;  /* 0x0000000c0b087210 */ /* 0x080fe40007fde0ff */
[----:B-1----:R-:W-:Y:S02]  /*4fe0*/  IADD3 R4, P2, R0, R12, RZ ;  /* 0x0000000c00047210 */ /* 0x002fe40007f5e0ff */
[----:B------:R-:W-:Y:S02]  /*4ff0*/  LEA.HI.X.SX32 R3, R9, R16, 0x1, P1 ;  /* 0x0000001009037211 */ /* 0x000fe400008f0eff */
[----:B------:R-:W-:-:S02]  /*5000*/  IADD3 R10, P1, R13, R12, RZ ;  /* 0x0000000c0d0a7210 */ /* 0x000fc40007f3e0ff */
[-C--:B------:R-:W-:Y:S02]  /*5010*/  LEA.HI.X.SX32 R5, R0, R16.reuse, 0x1, P2 ;  /* 0x0000001000057211 */ /* 0x080fe400010f0eff */
[-C--:B------:R-:W-:Y:S02]  /*5020*/  LEA.HI.X.SX32 R9, R11, R16.reuse, 0x1, P6 ;  /* 0x000000100b097211 */ /* 0x080fe400030f0eff */
[----:B------:R-:W-:Y:S02]  /*5030*/  ISETP.LT.AND P2, PT, R23, UR7, !P0 ;  /* 0x0000000717007c0c */ /* 0x000fe4000c741270 */
[----:B------:R-:W-:Y:S02]  /*5040*/  LEA.HI.X.SX32 R11, R13, R16, 0x1, P1 ;  /* 0x000000100d0b7211 */ /* 0x000fe400008f0eff */
[----:B------:R-:W-:Y:S02]  /*5050*/  ISETP.LT.AND P1, PT, R22, UR7, !P0 ;  /* 0x0000000716007c0c */ /* 0x000fe4000c721270 */
[----:B------:R-:W-:-:S02]  /*5060*/  ISETP.LT.AND P0, PT, R18, UR7, !P0 ;  /* 0x0000000712007c0c */ /* 0x000fc4000c701270 */
[----:B------:R-:W-:Y:S02]  /*5070*/  PRMT R19, R15, 0x7772, RZ ;  /* 0x000077720f137816 */ /* 0x000fe400000000ff */
[----:B------:R-:W-:Y:S02]  /*5080*/  PRMT R21, R17, 0x7772, RZ ;  /* 0x0000777211157816 */ /* 0x000fe400000000ff */
[C---:B------:R-:W-:Y:S01]  /*5090*/  PRMT R23, R15.reuse, 0x7771, RZ ;  /* 0x000077710f177816 */ /* 0x040fe200000000ff */
[----:B------:R0:W-:Y:S01]  /*50a0*/  @P5 STG.E.U8 desc[UR30][R6.64], R19 ;  /* 0x0000001306005986 */ /* 0x0001e2000c10111e */
[----:B------:R-:W-:Y:S02]  /*50b0*/  PRMT R15, R15, 0x7773, RZ ;  /* 0x000077730f0f7816 */ /* 0x000fe400000000ff */
[----:B------:R-:W-:Y:S01]  /*50c0*/  IADD3 R12, P6, R14, R12, RZ ;  /* 0x0000000c0e0c7210 */ /* 0x000fe20007fde0ff */
[----:B------:R0:W-:Y:S01]  /*50d0*/  @P4 STG.E.U8 desc[UR30][R2.64], R21 ;  /* 0x0000001502004986 */ /* 0x0001e2000c10111e */
[----:B------:R-:W-:-:S02]  /*50e0*/  PRMT R17, R17, 0x7773, RZ ;  /* 0x0000777311117816 */ /* 0x000fc400000000ff */
[----:B------:R-:W-:Y:S01]  /*50f0*/  LEA.HI.X.SX32 R13, R14, R16, 0x1, P6 ;  /* 0x000000100e0d7211 */ /* 0x000fe200030f0eff */
[----:B------:R0:W-:Y:S04]  /*5100*/  @P3 STG.E.U8 desc[UR30][R4.64], R23 ;  /* 0x0000001704003986 */ /* 0x0001e8000c10111e */
[----:B------:R0:W-:Y:S04]  /*5110*/  @P2 STG.E.U8 desc[UR30][R8.64], R25 ;  /* 0x0000001908002986 */ /* 0x0001e8000c10111e */
[----:B------:R0:W-:Y:S01]  /*5120*/  @P1 STG.E.U8 desc[UR30][R10.64], R15 ;  /* 0x0000000f0a001986 */ /* 0x0001e2000c10111e */
[----:B------:R-:W-:Y:S05]  /*5130*/  @!P0 EXIT ;  /* 0x000000000000894d */ /* 0x000fea0003800000 */
[----:B------:R-:W-:Y:S01]  /*5140*/  STG.E.U8 desc[UR30][R12.64], R17 ;  /* 0x000000110c007986 */ /* 0x000fe2000c10111e */
[----:B------:R-:W-:Y:S05]  /*5150*/  EXIT ;  /* 0x000000000000794d */ /* 0x000fea0003800000 */
.L_x_3:
[----:B------:R-:W-:-:S00]  /*5160*/  BRA `(.L_x_3) ;  /* 0xfffffffc00fc7947 */ /* 0x000fc0000383ffff */
[----:B------:R-:W-:-:S00]  /*5170*/  NOP ;  /* 0x0000000000007918 */ /* 0x000fc00000000000 */
        /* <DEDUP_REMOVED lines=8> */
.L_x_4:


//--------------------- .nv.shared.matmul_kernel  --------------------------
	.section	.nv.shared.matmul_kernel,"aw",@nobits
	.sectionflags	@""
	.align	16
	.zero		1024


//--------------------- .nv.shared.reserved.0     --------------------------
	.section	.nv.shared.reserved.0,"aw",@nobits
	.weak		__nv_reservedSMEM_offset_0_alias
	.size		__nv_reservedSMEM_offset_0_alias, 0, 0
	.other		__nv_reservedSMEM_offset_0_alias,@"STO_CUDA_RESERVED_SHARED STV_DEFAULT"
__nv_reservedSMEM_offset_0_alias:
	.zero		0


//--------------------- .nv.constant0.matmul_kernel --------------------------
	.section	.nv.constant0.matmul_kernel,"a",@progbits
	.sectionflags	@""
	.align	4
.nv.constant0.matmul_kernel:
	.zero		608


//--------------------- SYMBOLS --------------------------

	.type		.nv.reservedSmem.offset0,@object
	.size		.nv.reservedSmem.offset0,0x4
